//
// Generated by NVIDIA NVVM Compiler
//
// Compiler Build ID: CL-36424714
// Cuda compilation tools, release 13.0, V13.0.88
// Based on NVVM 20.0.0
//

.version 9.0
.target sm_100
.address_size 64

	// .globl	DepthConvFused_2_kernel0
// _ZZ24DepthConvFused_2_kernel0E12intermediate has been demoted
// _ZZ24DepthConvFused_2_kernel0E21Conv2dFilter_1_shared has been demoted

.visible .entry DepthConvFused_2_kernel0(
	.param .u64 .ptr .align 1 DepthConvFused_2_kernel0_param_0,
	.param .u64 .ptr .align 1 DepthConvFused_2_kernel0_param_1,
	.param .u64 .ptr .align 1 DepthConvFused_2_kernel0_param_2,
	.param .u64 .ptr .align 1 DepthConvFused_2_kernel0_param_3
)
{
	.local .align 16 .b8 	__local_depot0[64];
	.reg .b64 	%SP;
	.reg .b64 	%SPL;
	.reg .pred 	%p<18>;
	.reg .b32 	%r<216>;
	.reg .b32 	%f<474>;
	.reg .b64 	%rd<42>;
	// demoted variable
	.shared .align 4 .b8 _ZZ24DepthConvFused_2_kernel0E12intermediate[2048];
	// demoted variable
	.shared .align 4 .b8 _ZZ24DepthConvFused_2_kernel0E21Conv2dFilter_1_shared[4096];
	mov.u64 	%SPL, __local_depot0;
	ld.param.u64 	%rd12, [DepthConvFused_2_kernel0_param_0];
	ld.param.u64 	%rd13, [DepthConvFused_2_kernel0_param_2];
	cvta.to.global.u64 	%rd1, %rd13;
	cvta.to.global.u64 	%rd2, %rd12;
	add.u64 	%rd3, %SPL, 0;
	mov.f32 	%f62, 0f00000000;
	st.local.v4.f32 	[%rd3], {%f62, %f62, %f62, %f62};
	st.local.v4.f32 	[%rd3+16], {%f62, %f62, %f62, %f62};
	add.s64 	%rd4, %rd3, 32;
	st.local.v4.f32 	[%rd3+32], {%f62, %f62, %f62, %f62};
	st.local.v4.f32 	[%rd3+48], {%f62, %f62, %f62, %f62};
	mov.u32 	%r1, %tid.x;
	mov.u32 	%r2, %tid.y;
	mov.u32 	%r31, %ctaid.x;
	mul.hi.u32 	%r32, %r31, -1840700269;
	shr.u32 	%r3, %r32, 3;
	shl.b32 	%r33, %r3, 2;
	mul.lo.s32 	%r34, %r3, 14;
	sub.s32 	%r35, %r31, %r34;
	shl.b32 	%r36, %r35, 2;
	shr.u32 	%r37, %r1, 4;
	add.s32 	%r38, %r33, %r2;
	add.s32 	%r39, %r36, %r37;
	add.s32 	%r40, %r39, 2;
	and.b32  	%r41, %r1, 15;
	shl.b32 	%r42, %r1, 1;
	and.b32  	%r43, %r42, 30;
	mul.lo.s32 	%r44, %r38, 7168;
	shl.b32 	%r45, %r40, 7;
	or.b32  	%r46, %r44, %r43;
	add.s32 	%r4, %r46, %r45;
	add.s32 	%r47, %r38, -57;
	setp.lt.u32 	%p6, %r47, -56;
	setp.gt.u32 	%p7, %r40, 56;
	or.pred  	%p1, %p6, %p7;
	add.s32 	%r48, %r39, -57;
	setp.lt.u32 	%p8, %r48, -56;
	or.pred  	%p2, %p6, %p8;
	and.b32  	%r49, %r2, 1;
	shr.u32 	%r50, %r2, 1;
	shl.b32 	%r51, %r2, 1;
	and.b32  	%r52, %r51, 2044;
	or.b32  	%r53, %r52, %r49;
	shl.b32 	%r54, %r53, 5;
	add.s32 	%r55, %r54, %r1;
	shl.b32 	%r56, %r55, 2;
	mov.u32 	%r57, _ZZ24DepthConvFused_2_kernel0E12intermediate;
	add.s32 	%r6, %r57, %r56;
	and.b32  	%r58, %r51, 2;
	add.s32 	%r59, %r58, %r37;
	add.s32 	%r60, %r50, %r33;
	add.s32 	%r61, %r60, 4;
	add.s32 	%r62, %r59, %r36;
	shl.b32 	%r64, %r62, 7;
	or.b32  	%r65, %r64, %r43;
	mad.lo.s32 	%r7, %r61, 7168, %r65;
	setp.gt.u32 	%p9, %r61, 56;
	add.s32 	%r66, %r62, -57;
	setp.lt.u32 	%p10, %r66, -56;
	or.pred  	%p3, %p9, %p10;
	shl.b32 	%r67, %r50, 7;
	and.b32  	%r68, %r67, 384;
	or.b32  	%r69, %r68, %r43;
	setp.gt.u32 	%p11, %r38, 54;
	setp.gt.u32 	%p12, %r39, 52;
	or.pred  	%p4, %p11, %p12;
	add.s32 	%r70, %r60, -57;
	setp.lt.u32 	%p13, %r70, -56;
	setp.gt.u32 	%p14, %r62, 54;
	or.pred  	%p5, %p13, %p14;
	shl.b32 	%r71, %r69, 2;
	shl.b32 	%r72, %r59, 7;
	and.b32  	%r73, %r72, 384;
	xor.b32  	%r74, %r73, 256;
	or.b32  	%r75, %r74, %r71;
	mov.u32 	%r76, _ZZ24DepthConvFused_2_kernel0E21Conv2dFilter_1_shared;
	add.s32 	%r8, %r76, %r75;
	shl.b32 	%r77, %r1, 2;
	and.b32  	%r78, %r77, 28;
	shl.b32 	%r79, %r2, 7;
	and.b32  	%r80, %r77, 4064;
	add.s32 	%r81, %r80, %r79;
	or.b32  	%r82, %r81, %r78;
	shl.b32 	%r83, %r82, 2;
	add.s32 	%r9, %r76, %r83;
	shl.b32 	%r84, %r2, 5;
	and.b32  	%r85, %r84, 32704;
	and.b32  	%r86, %r42, 2016;
	add.s32 	%r87, %r86, %r85;
	shl.b32 	%r88, %r2, 4;
	and.b32  	%r89, %r88, 16;
	or.b32  	%r10, %r89, %r41;
	and.b32  	%r90, %r84, 32;
	add.s32 	%r91, %r68, %r1;
	add.s32 	%r92, %r91, %r90;
	shl.b32 	%r93, %r92, 2;
	add.s32 	%r11, %r76, %r93;
	add.s32 	%r94, %r67, 128;
	and.b32  	%r95, %r94, 384;
	add.s32 	%r96, %r95, %r1;
	add.s32 	%r97, %r96, %r90;
	shl.b32 	%r98, %r97, 2;
	add.s32 	%r12, %r76, %r98;
	xor.b32  	%r99, %r68, 256;
	add.s32 	%r100, %r99, %r1;
	add.s32 	%r101, %r100, %r90;
	shl.b32 	%r102, %r101, 2;
	add.s32 	%r13, %r76, %r102;
	add.s32 	%r103, %r67, -128;
	and.b32  	%r104, %r103, 384;
	add.s32 	%r105, %r104, %r1;
	add.s32 	%r106, %r105, %r90;
	shl.b32 	%r107, %r106, 2;
	add.s32 	%r14, %r76, %r107;
	or.b32  	%r108, %r90, 64;
	add.s32 	%r109, %r100, %r108;
	shl.b32 	%r110, %r109, 2;
	add.s32 	%r15, %r76, %r110;
	add.s32 	%r111, %r90, 96;
	and.b32  	%r112, %r111, 96;
	add.s32 	%r113, %r100, %r112;
	shl.b32 	%r114, %r113, 2;
	add.s32 	%r16, %r76, %r114;
	add.s32 	%r115, %r91, %r108;
	shl.b32 	%r116, %r115, 2;
	add.s32 	%r17, %r76, %r116;
	add.s32 	%r117, %r91, %r112;
	shl.b32 	%r118, %r117, 2;
	add.s32 	%r18, %r76, %r118;
	shl.b32 	%r119, %r87, 2;
	add.s32 	%r19, %r57, %r119;
	shl.b32 	%r120, %r10, 2;
	add.s32 	%r20, %r76, %r120;
	mov.b32 	%r213, 0;
$L__BB0_1:
	ld.param.u64 	%rd38, [DepthConvFused_2_kernel0_param_1];
	shl.b32 	%r22, %r213, 5;
	add.s32 	%r121, %r22, %r1;
	cvta.to.global.u64 	%rd15, %rd38;
	mul.wide.u32 	%rd16, %r121, 4;
	add.s64 	%rd17, %rd15, %rd16;
	ld.global.f32 	%f1, [%rd17];
	ld.global.f32 	%f2, [%rd17+512];
	ld.global.f32 	%f3, [%rd17+1024];
	ld.global.f32 	%f4, [%rd17+1536];
	ld.global.f32 	%f5, [%rd17+2048];
	ld.global.f32 	%f6, [%rd17+2560];
	ld.global.f32 	%f7, [%rd17+3072];
	ld.global.f32 	%f8, [%rd17+3584];
	ld.global.f32 	%f9, [%rd17+4096];
	add.s32 	%r23, %r4, %r22;
	mov.f32 	%f448, 0f00000000;
	mov.f32 	%f449, %f448;
	@%p1 bra 	$L__BB0_3;
	mul.wide.u32 	%rd18, %r23, 4;
	add.s64 	%rd19, %rd2, %rd18;
	ld.global.v2.f32 	{%f449, %f448}, [%rd19+-29184];
$L__BB0_3:
	shl.b32 	%r122, %r2, 9;
	and.b32  	%r123, %r122, 1536;
	shl.b32 	%r124, %r1, 3;
	and.b32  	%r125, %r124, 120;
	or.b32  	%r126, %r125, %r123;
	and.b32  	%r127, %r124, 384;
	xor.b32  	%r128, %r127, 256;
	or.b32  	%r129, %r128, %r126;
	mov.u32 	%r130, _ZZ24DepthConvFused_2_kernel0E21Conv2dFilter_1_shared;
	add.s32 	%r131, %r130, %r129;
	st.shared.v2.f32 	[%r131], {%f449, %f448};
	bar.sync 	0;
	mov.f32 	%f450, 0f00000000;
	mov.f32 	%f451, %f450;
	@%p2 bra 	$L__BB0_5;
	add.s32 	%r132, %r23, -256;
	mul.wide.u32 	%rd20, %r132, 4;
	add.s64 	%rd21, %rd2, %rd20;
	ld.global.v2.f32 	{%f451, %f450}, [%rd21+-29184];
$L__BB0_5:
	or.b32  	%r139, %r127, %r126;
	add.s32 	%r141, %r130, %r139;
	st.shared.v2.f32 	[%r141], {%f451, %f450};
	bar.sync 	0;
	ld.shared.f32 	%f66, [%r11];
	fma.rn.f32 	%f67, %f66, %f1, 0f00000000;
	ld.shared.f32 	%f68, [%r11+128];
	fma.rn.f32 	%f69, %f68, %f2, %f67;
	ld.shared.f32 	%f70, [%r11+256];
	fma.rn.f32 	%f71, %f70, %f3, %f69;
	ld.shared.f32 	%f72, [%r12];
	fma.rn.f32 	%f73, %f72, %f4, %f71;
	ld.shared.f32 	%f74, [%r12+128];
	fma.rn.f32 	%f75, %f74, %f5, %f73;
	ld.shared.f32 	%f76, [%r12+256];
	fma.rn.f32 	%f77, %f76, %f6, %f75;
	ld.shared.f32 	%f78, [%r13];
	fma.rn.f32 	%f79, %f78, %f7, %f77;
	ld.shared.f32 	%f80, [%r13+128];
	fma.rn.f32 	%f81, %f80, %f8, %f79;
	ld.shared.f32 	%f82, [%r13+256];
	fma.rn.f32 	%f83, %f82, %f9, %f81;
	st.shared.f32 	[%r6], %f83;
	add.s32 	%r24, %r7, %r22;
	mov.f32 	%f452, 0f00000000;
	mov.f32 	%f453, %f452;
	@%p3 bra 	$L__BB0_7;
	mul.wide.u32 	%rd22, %r24, 4;
	add.s64 	%rd23, %rd2, %rd22;
	ld.global.v2.f32 	{%f453, %f452}, [%rd23+-29184];
$L__BB0_7:
	shl.b32 	%r142, %r2, 1;
	shr.u32 	%r143, %r1, 4;
	add.s32 	%r144, %r142, %r143;
	shl.b32 	%r147, %r2, 8;
	and.b32  	%r148, %r147, 1536;
	or.b32  	%r149, %r148, %r125;
	shl.b32 	%r150, %r144, 7;
	and.b32  	%r151, %r150, 384;
	or.b32  	%r152, %r151, %r149;
	add.s32 	%r154, %r130, %r152;
	st.shared.v2.f32 	[%r154], {%f453, %f452};
	bar.sync 	0;
	ld.shared.f32 	%f85, [%r13];
	fma.rn.f32 	%f86, %f85, %f1, 0f00000000;
	ld.shared.f32 	%f87, [%r13+128];
	fma.rn.f32 	%f88, %f87, %f2, %f86;
	ld.shared.f32 	%f89, [%r13+256];
	fma.rn.f32 	%f90, %f89, %f3, %f88;
	ld.shared.f32 	%f91, [%r14];
	fma.rn.f32 	%f92, %f91, %f4, %f90;
	ld.shared.f32 	%f93, [%r14+128];
	fma.rn.f32 	%f94, %f93, %f5, %f92;
	ld.shared.f32 	%f95, [%r14+256];
	fma.rn.f32 	%f96, %f95, %f6, %f94;
	ld.shared.f32 	%f97, [%r11];
	fma.rn.f32 	%f98, %f97, %f7, %f96;
	ld.shared.f32 	%f99, [%r11+128];
	fma.rn.f32 	%f100, %f99, %f8, %f98;
	ld.shared.f32 	%f101, [%r11+256];
	fma.rn.f32 	%f102, %f101, %f9, %f100;
	st.shared.f32 	[%r6+1024], %f102;
	mov.f32 	%f454, 0f00000000;
	mov.f32 	%f455, %f454;
	@%p4 bra 	$L__BB0_9;
	add.s32 	%r155, %r23, 14592;
	mul.wide.u32 	%rd24, %r155, 4;
	add.s64 	%rd25, %rd2, %rd24;
	ld.global.v2.f32 	{%f455, %f454}, [%rd25+-29184];
$L__BB0_9:
	and.b32  	%r157, %r124, 504;
	xor.b32  	%r160, %r123, 1024;
	or.b32  	%r161, %r160, %r157;
	add.s32 	%r163, %r130, %r161;
	st.shared.v2.f32 	[%r163], {%f455, %f454};
	bar.sync 	0;
	ld.shared.f32 	%f104, [%r15];
	fma.rn.f32 	%f105, %f104, %f1, 0f00000000;
	ld.shared.f32 	%f106, [%r16];
	fma.rn.f32 	%f107, %f106, %f2, %f105;
	ld.shared.f32 	%f108, [%r13];
	fma.rn.f32 	%f109, %f108, %f3, %f107;
	shl.b32 	%r164, %r2, 6;
	and.b32  	%r165, %r164, 384;
	add.s32 	%r166, %r165, -128;
	and.b32  	%r167, %r166, 384;
	add.s32 	%r168, %r167, %r1;
	shl.b32 	%r169, %r2, 5;
	and.b32  	%r170, %r169, 32;
	add.s32 	%r171, %r168, %r170;
	shl.b32 	%r172, %r171, 2;
	add.s32 	%r173, %r172, %r130;
	ld.shared.f32 	%f110, [%r173+256];
	fma.rn.f32 	%f111, %f110, %f4, %f109;
	add.s32 	%r174, %r170, 96;
	and.b32  	%r175, %r174, 96;
	add.s32 	%r176, %r168, %r175;
	shl.b32 	%r177, %r176, 2;
	add.s32 	%r178, %r130, %r177;
	ld.shared.f32 	%f112, [%r178];
	fma.rn.f32 	%f113, %f112, %f5, %f111;
	ld.shared.f32 	%f114, [%r14];
	fma.rn.f32 	%f115, %f114, %f6, %f113;
	ld.shared.f32 	%f116, [%r17];
	fma.rn.f32 	%f117, %f116, %f7, %f115;
	ld.shared.f32 	%f118, [%r18];
	fma.rn.f32 	%f119, %f118, %f8, %f117;
	ld.shared.f32 	%f120, [%r11];
	fma.rn.f32 	%f121, %f120, %f9, %f119;
	st.shared.f32 	[%r6+1280], %f121;
	mov.f32 	%f456, 0f00000000;
	mov.f32 	%f457, %f456;
	@%p5 bra 	$L__BB0_11;
	add.s32 	%r179, %r24, -28416;
	mul.wide.u32 	%rd26, %r179, 4;
	add.s64 	%rd27, %rd2, %rd26;
	ld.global.v2.f32 	{%f457, %f456}, [%rd27+-29184];
$L__BB0_11:
	st.shared.v2.f32 	[%r8], {%f457, %f456};
	bar.sync 	0;
	ld.shared.f32 	%f122, [%r17];
	fma.rn.f32 	%f123, %f122, %f1, 0f00000000;
	ld.shared.f32 	%f124, [%r18];
	fma.rn.f32 	%f125, %f124, %f2, %f123;
	ld.shared.f32 	%f126, [%r11];
	fma.rn.f32 	%f127, %f126, %f3, %f125;
	add.s32 	%r184, %r165, 128;
	and.b32  	%r185, %r184, 384;
	add.s32 	%r186, %r185, %r1;
	add.s32 	%r189, %r186, %r170;
	shl.b32 	%r190, %r189, 2;
	add.s32 	%r192, %r190, %r130;
	ld.shared.f32 	%f128, [%r192+256];
	fma.rn.f32 	%f129, %f128, %f4, %f127;
	add.s32 	%r195, %r186, %r175;
	shl.b32 	%r196, %r195, 2;
	add.s32 	%r197, %r130, %r196;
	ld.shared.f32 	%f130, [%r197];
	fma.rn.f32 	%f131, %f130, %f5, %f129;
	ld.shared.f32 	%f132, [%r12];
	fma.rn.f32 	%f133, %f132, %f6, %f131;
	ld.shared.f32 	%f134, [%r15];
	fma.rn.f32 	%f135, %f134, %f7, %f133;
	ld.shared.f32 	%f136, [%r16];
	fma.rn.f32 	%f137, %f136, %f8, %f135;
	ld.shared.f32 	%f138, [%r13];
	fma.rn.f32 	%f139, %f138, %f9, %f137;
	st.shared.f32 	[%r6+256], %f139;
	bar.sync 	0;
	shl.b32 	%r198, %r213, 12;
	shl.b32 	%r199, %r1, 4;
	and.b32  	%r200, %r199, 16256;
	add.s32 	%r202, %r200, %r122;
	shl.b32 	%r203, %r1, 2;
	and.b32  	%r204, %r203, 28;
	or.b32  	%r205, %r202, %r204;
	add.s32 	%r206, %r205, %r198;
	mul.wide.u32 	%rd28, %r206, 4;
	add.s64 	%rd29, %rd1, %rd28;
	ld.global.v4.f32 	{%f473, %f472, %f471, %f470}, [%rd29];
	ld.global.v4.f32 	{%f469, %f468, %f467, %f466}, [%rd29+8192];
	add.s64 	%rd41, %rd29, 8320;
	mov.b32 	%r215, -4;
	mov.b32 	%r214, 384;
	mov.u64 	%rd40, %rd4;
$L__BB0_12:
	st.shared.v4.f32 	[%r9], {%f473, %f472, %f471, %f470};
	st.shared.v4.f32 	[%r9+2048], {%f469, %f468, %f467, %f466};
	bar.sync 	0;
	ld.local.f32 	%f140, [%rd40+-32];
	ld.shared.f32 	%f141, [%r19];
	ld.shared.f32 	%f142, [%r20];
	fma.rn.f32 	%f143, %f141, %f142, %f140;
	ld.shared.f32 	%f144, [%r19+4];
	ld.shared.f32 	%f145, [%r20+128];
	fma.rn.f32 	%f146, %f144, %f145, %f143;
	ld.shared.f32 	%f147, [%r19+8];
	ld.shared.f32 	%f148, [%r20+256];
	fma.rn.f32 	%f149, %f147, %f148, %f146;
	ld.shared.f32 	%f150, [%r19+12];
	ld.shared.f32 	%f151, [%r20+384];
	fma.rn.f32 	%f152, %f150, %f151, %f149;
	ld.shared.f32 	%f153, [%r19+16];
	ld.shared.f32 	%f154, [%r20+512];
	fma.rn.f32 	%f155, %f153, %f154, %f152;
	ld.shared.f32 	%f156, [%r19+20];
	ld.shared.f32 	%f157, [%r20+640];
	fma.rn.f32 	%f158, %f156, %f157, %f155;
	ld.shared.f32 	%f159, [%r19+24];
	ld.shared.f32 	%f160, [%r20+768];
	fma.rn.f32 	%f161, %f159, %f160, %f158;
	ld.shared.f32 	%f162, [%r19+28];
	ld.shared.f32 	%f163, [%r20+896];
	fma.rn.f32 	%f164, %f162, %f163, %f161;
	ld.shared.f32 	%f165, [%r19+32];
	ld.shared.f32 	%f166, [%r20+1024];
	fma.rn.f32 	%f167, %f165, %f166, %f164;
	ld.shared.f32 	%f168, [%r19+36];
	ld.shared.f32 	%f169, [%r20+1152];
	fma.rn.f32 	%f170, %f168, %f169, %f167;
	ld.shared.f32 	%f171, [%r19+40];
	ld.shared.f32 	%f172, [%r20+1280];
	fma.rn.f32 	%f173, %f171, %f172, %f170;
	ld.shared.f32 	%f174, [%r19+44];
	ld.shared.f32 	%f175, [%r20+1408];
	fma.rn.f32 	%f176, %f174, %f175, %f173;
	ld.shared.f32 	%f177, [%r19+48];
	ld.shared.f32 	%f178, [%r20+1536];
	fma.rn.f32 	%f179, %f177, %f178, %f176;
	ld.shared.f32 	%f180, [%r19+52];
	ld.shared.f32 	%f181, [%r20+1664];
	fma.rn.f32 	%f182, %f180, %f181, %f179;
	ld.shared.f32 	%f183, [%r19+56];
	ld.shared.f32 	%f184, [%r20+1792];
	fma.rn.f32 	%f185, %f183, %f184, %f182;
	ld.shared.f32 	%f186, [%r19+60];
	ld.shared.f32 	%f187, [%r20+1920];
	fma.rn.f32 	%f188, %f186, %f187, %f185;
	ld.shared.f32 	%f189, [%r19+64];
	ld.shared.f32 	%f190, [%r20+2048];
	fma.rn.f32 	%f191, %f189, %f190, %f188;
	ld.shared.f32 	%f192, [%r19+68];
	ld.shared.f32 	%f193, [%r20+2176];
	fma.rn.f32 	%f194, %f192, %f193, %f191;
	ld.shared.f32 	%f195, [%r19+72];
	ld.shared.f32 	%f196, [%r20+2304];
	fma.rn.f32 	%f197, %f195, %f196, %f194;
	ld.shared.f32 	%f198, [%r19+76];
	ld.shared.f32 	%f199, [%r20+2432];
	fma.rn.f32 	%f200, %f198, %f199, %f197;
	ld.shared.f32 	%f201, [%r19+80];
	ld.shared.f32 	%f202, [%r20+2560];
	fma.rn.f32 	%f203, %f201, %f202, %f200;
	ld.shared.f32 	%f204, [%r19+84];
	ld.shared.f32 	%f205, [%r20+2688];
	fma.rn.f32 	%f206, %f204, %f205, %f203;
	ld.shared.f32 	%f207, [%r19+88];
	ld.shared.f32 	%f208, [%r20+2816];
	fma.rn.f32 	%f209, %f207, %f208, %f206;
	ld.shared.f32 	%f210, [%r19+92];
	ld.shared.f32 	%f211, [%r20+2944];
	fma.rn.f32 	%f212, %f210, %f211, %f209;
	ld.shared.f32 	%f213, [%r19+96];
	ld.shared.f32 	%f214, [%r20+3072];
	fma.rn.f32 	%f215, %f213, %f214, %f212;
	ld.shared.f32 	%f216, [%r19+100];
	ld.shared.f32 	%f217, [%r20+3200];
	fma.rn.f32 	%f218, %f216, %f217, %f215;
	ld.shared.f32 	%f219, [%r19+104];
	ld.shared.f32 	%f220, [%r20+3328];
	fma.rn.f32 	%f221, %f219, %f220, %f218;
	ld.shared.f32 	%f222, [%r19+108];
	ld.shared.f32 	%f223, [%r20+3456];
	fma.rn.f32 	%f224, %f222, %f223, %f221;
	ld.shared.f32 	%f225, [%r19+112];
	ld.shared.f32 	%f226, [%r20+3584];
	fma.rn.f32 	%f227, %f225, %f226, %f224;
	ld.shared.f32 	%f228, [%r19+116];
	ld.shared.f32 	%f229, [%r20+3712];
	fma.rn.f32 	%f230, %f228, %f229, %f227;
	ld.shared.f32 	%f231, [%r19+120];
	ld.shared.f32 	%f232, [%r20+3840];
	fma.rn.f32 	%f233, %f231, %f232, %f230;
	ld.shared.f32 	%f234, [%r19+124];
	ld.shared.f32 	%f235, [%r20+3968];
	fma.rn.f32 	%f236, %f234, %f235, %f233;
	st.local.f32 	[%rd40+-32], %f236;
	ld.local.f32 	%f237, [%rd40+-16];
	ld.shared.f32 	%f238, [%r19+512];
	fma.rn.f32 	%f239, %f238, %f142, %f237;
	ld.shared.f32 	%f240, [%r19+516];
	fma.rn.f32 	%f241, %f240, %f145, %f239;
	ld.shared.f32 	%f242, [%r19+520];
	fma.rn.f32 	%f243, %f242, %f148, %f241;
	ld.shared.f32 	%f244, [%r19+524];
	fma.rn.f32 	%f245, %f244, %f151, %f243;
	ld.shared.f32 	%f246, [%r19+528];
	fma.rn.f32 	%f247, %f246, %f154, %f245;
	ld.shared.f32 	%f248, [%r19+532];
	fma.rn.f32 	%f249, %f248, %f157, %f247;
	ld.shared.f32 	%f250, [%r19+536];
	fma.rn.f32 	%f251, %f250, %f160, %f249;
	ld.shared.f32 	%f252, [%r19+540];
	fma.rn.f32 	%f253, %f252, %f163, %f251;
	ld.shared.f32 	%f254, [%r19+544];
	fma.rn.f32 	%f255, %f254, %f166, %f253;
	ld.shared.f32 	%f256, [%r19+548];
	fma.rn.f32 	%f257, %f256, %f169, %f255;
	ld.shared.f32 	%f258, [%r19+552];
	fma.rn.f32 	%f259, %f258, %f172, %f257;
	ld.shared.f32 	%f260, [%r19+556];
	fma.rn.f32 	%f261, %f260, %f175, %f259;
	ld.shared.f32 	%f262, [%r19+560];
	fma.rn.f32 	%f263, %f262, %f178, %f261;
	ld.shared.f32 	%f264, [%r19+564];
	fma.rn.f32 	%f265, %f264, %f181, %f263;
	ld.shared.f32 	%f266, [%r19+568];
	fma.rn.f32 	%f267, %f266, %f184, %f265;
	ld.shared.f32 	%f268, [%r19+572];
	fma.rn.f32 	%f269, %f268, %f187, %f267;
	ld.shared.f32 	%f270, [%r19+576];
	fma.rn.f32 	%f271, %f270, %f190, %f269;
	ld.shared.f32 	%f272, [%r19+580];
	fma.rn.f32 	%f273, %f272, %f193, %f271;
	ld.shared.f32 	%f274, [%r19+584];
	fma.rn.f32 	%f275, %f274, %f196, %f273;
	ld.shared.f32 	%f276, [%r19+588];
	fma.rn.f32 	%f277, %f276, %f199, %f275;
	ld.shared.f32 	%f278, [%r19+592];
	fma.rn.f32 	%f279, %f278, %f202, %f277;
	ld.shared.f32 	%f280, [%r19+596];
	fma.rn.f32 	%f281, %f280, %f205, %f279;
	ld.shared.f32 	%f282, [%r19+600];
	fma.rn.f32 	%f283, %f282, %f208, %f281;
	ld.shared.f32 	%f284, [%r19+604];
	fma.rn.f32 	%f285, %f284, %f211, %f283;
	ld.shared.f32 	%f286, [%r19+608];
	fma.rn.f32 	%f287, %f286, %f214, %f285;
	ld.shared.f32 	%f288, [%r19+612];
	fma.rn.f32 	%f289, %f288, %f217, %f287;
	ld.shared.f32 	%f290, [%r19+616];
	fma.rn.f32 	%f291, %f290, %f220, %f289;
	ld.shared.f32 	%f292, [%r19+620];
	fma.rn.f32 	%f293, %f292, %f223, %f291;
	ld.shared.f32 	%f294, [%r19+624];
	fma.rn.f32 	%f295, %f294, %f226, %f293;
	ld.shared.f32 	%f296, [%r19+628];
	fma.rn.f32 	%f297, %f296, %f229, %f295;
	ld.shared.f32 	%f298, [%r19+632];
	fma.rn.f32 	%f299, %f298, %f232, %f297;
	ld.shared.f32 	%f300, [%r19+636];
	fma.rn.f32 	%f301, %f300, %f235, %f299;
	st.local.f32 	[%rd40+-16], %f301;
	ld.local.f32 	%f302, [%rd40];
	ld.shared.f32 	%f303, [%r19+1024];
	fma.rn.f32 	%f304, %f303, %f142, %f302;
	ld.shared.f32 	%f305, [%r19+1028];
	fma.rn.f32 	%f306, %f305, %f145, %f304;
	ld.shared.f32 	%f307, [%r19+1032];
	fma.rn.f32 	%f308, %f307, %f148, %f306;
	ld.shared.f32 	%f309, [%r19+1036];
	fma.rn.f32 	%f310, %f309, %f151, %f308;
	ld.shared.f32 	%f311, [%r19+1040];
	fma.rn.f32 	%f312, %f311, %f154, %f310;
	ld.shared.f32 	%f313, [%r19+1044];
	fma.rn.f32 	%f314, %f313, %f157, %f312;
	ld.shared.f32 	%f315, [%r19+1048];
	fma.rn.f32 	%f316, %f315, %f160, %f314;
	ld.shared.f32 	%f317, [%r19+1052];
	fma.rn.f32 	%f318, %f317, %f163, %f316;
	ld.shared.f32 	%f319, [%r19+1056];
	fma.rn.f32 	%f320, %f319, %f166, %f318;
	ld.shared.f32 	%f321, [%r19+1060];
	fma.rn.f32 	%f322, %f321, %f169, %f320;
	ld.shared.f32 	%f323, [%r19+1064];
	fma.rn.f32 	%f324, %f323, %f172, %f322;
	ld.shared.f32 	%f325, [%r19+1068];
	fma.rn.f32 	%f326, %f325, %f175, %f324;
	ld.shared.f32 	%f327, [%r19+1072];
	fma.rn.f32 	%f328, %f327, %f178, %f326;
	ld.shared.f32 	%f329, [%r19+1076];
	fma.rn.f32 	%f330, %f329, %f181, %f328;
	ld.shared.f32 	%f331, [%r19+1080];
	fma.rn.f32 	%f332, %f331, %f184, %f330;
	ld.shared.f32 	%f333, [%r19+1084];
	fma.rn.f32 	%f334, %f333, %f187, %f332;
	ld.shared.f32 	%f335, [%r19+1088];
	fma.rn.f32 	%f336, %f335, %f190, %f334;
	ld.shared.f32 	%f337, [%r19+1092];
	fma.rn.f32 	%f338, %f337, %f193, %f336;
	ld.shared.f32 	%f339, [%r19+1096];
	fma.rn.f32 	%f340, %f339, %f196, %f338;
	ld.shared.f32 	%f341, [%r19+1100];
	fma.rn.f32 	%f342, %f341, %f199, %f340;
	ld.shared.f32 	%f343, [%r19+1104];
	fma.rn.f32 	%f344, %f343, %f202, %f342;
	ld.shared.f32 	%f345, [%r19+1108];
	fma.rn.f32 	%f346, %f345, %f205, %f344;
	ld.shared.f32 	%f347, [%r19+1112];
	fma.rn.f32 	%f348, %f347, %f208, %f346;
	ld.shared.f32 	%f349, [%r19+1116];
	fma.rn.f32 	%f350, %f349, %f211, %f348;
	ld.shared.f32 	%f351, [%r19+1120];
	fma.rn.f32 	%f352, %f351, %f214, %f350;
	ld.shared.f32 	%f353, [%r19+1124];
	fma.rn.f32 	%f354, %f353, %f217, %f352;
	ld.shared.f32 	%f355, [%r19+1128];
	fma.rn.f32 	%f356, %f355, %f220, %f354;
	ld.shared.f32 	%f357, [%r19+1132];
	fma.rn.f32 	%f358, %f357, %f223, %f356;
	ld.shared.f32 	%f359, [%r19+1136];
	fma.rn.f32 	%f360, %f359, %f226, %f358;
	ld.shared.f32 	%f361, [%r19+1140];
	fma.rn.f32 	%f362, %f361, %f229, %f360;
	ld.shared.f32 	%f363, [%r19+1144];
	fma.rn.f32 	%f364, %f363, %f232, %f362;
	ld.shared.f32 	%f365, [%r19+1148];
	fma.rn.f32 	%f366, %f365, %f235, %f364;
	st.local.f32 	[%rd40], %f366;
	ld.local.f32 	%f367, [%rd40+16];
	ld.shared.f32 	%f368, [%r19+1536];
	fma.rn.f32 	%f369, %f368, %f142, %f367;
	ld.shared.f32 	%f370, [%r19+1540];
	fma.rn.f32 	%f371, %f370, %f145, %f369;
	ld.shared.f32 	%f372, [%r19+1544];
	fma.rn.f32 	%f373, %f372, %f148, %f371;
	ld.shared.f32 	%f374, [%r19+1548];
	fma.rn.f32 	%f375, %f374, %f151, %f373;
	ld.shared.f32 	%f376, [%r19+1552];
	fma.rn.f32 	%f377, %f376, %f154, %f375;
	ld.shared.f32 	%f378, [%r19+1556];
	fma.rn.f32 	%f379, %f378, %f157, %f377;
	ld.shared.f32 	%f380, [%r19+1560];
	fma.rn.f32 	%f381, %f380, %f160, %f379;
	ld.shared.f32 	%f382, [%r19+1564];
	fma.rn.f32 	%f383, %f382, %f163, %f381;
	ld.shared.f32 	%f384, [%r19+1568];
	fma.rn.f32 	%f385, %f384, %f166, %f383;
	ld.shared.f32 	%f386, [%r19+1572];
	fma.rn.f32 	%f387, %f386, %f169, %f385;
	ld.shared.f32 	%f388, [%r19+1576];
	fma.rn.f32 	%f389, %f388, %f172, %f387;
	ld.shared.f32 	%f390, [%r19+1580];
	fma.rn.f32 	%f391, %f390, %f175, %f389;
	ld.shared.f32 	%f392, [%r19+1584];
	fma.rn.f32 	%f393, %f392, %f178, %f391;
	ld.shared.f32 	%f394, [%r19+1588];
	fma.rn.f32 	%f395, %f394, %f181, %f393;
	ld.shared.f32 	%f396, [%r19+1592];
	fma.rn.f32 	%f397, %f396, %f184, %f395;
	ld.shared.f32 	%f398, [%r19+1596];
	fma.rn.f32 	%f399, %f398, %f187, %f397;
	ld.shared.f32 	%f400, [%r19+1600];
	fma.rn.f32 	%f401, %f400, %f190, %f399;
	ld.shared.f32 	%f402, [%r19+1604];
	fma.rn.f32 	%f403, %f402, %f193, %f401;
	ld.shared.f32 	%f404, [%r19+1608];
	fma.rn.f32 	%f405, %f404, %f196, %f403;
	ld.shared.f32 	%f406, [%r19+1612];
	fma.rn.f32 	%f407, %f406, %f199, %f405;
	ld.shared.f32 	%f408, [%r19+1616];
	fma.rn.f32 	%f409, %f408, %f202, %f407;
	ld.shared.f32 	%f410, [%r19+1620];
	fma.rn.f32 	%f411, %f410, %f205, %f409;
	ld.shared.f32 	%f412, [%r19+1624];
	fma.rn.f32 	%f413, %f412, %f208, %f411;
	ld.shared.f32 	%f414, [%r19+1628];
	fma.rn.f32 	%f415, %f414, %f211, %f413;
	ld.shared.f32 	%f416, [%r19+1632];
	fma.rn.f32 	%f417, %f416, %f214, %f415;
	ld.shared.f32 	%f418, [%r19+1636];
	fma.rn.f32 	%f419, %f418, %f217, %f417;
	ld.shared.f32 	%f420, [%r19+1640];
	fma.rn.f32 	%f421, %f420, %f220, %f419;
	ld.shared.f32 	%f422, [%r19+1644];
	fma.rn.f32 	%f423, %f422, %f223, %f421;
	ld.shared.f32 	%f424, [%r19+1648];
	fma.rn.f32 	%f425, %f424, %f226, %f423;
	ld.shared.f32 	%f426, [%r19+1652];
	fma.rn.f32 	%f427, %f426, %f229, %f425;
	ld.shared.f32 	%f428, [%r19+1656];
	fma.rn.f32 	%f429, %f428, %f232, %f427;
	ld.shared.f32 	%f430, [%r19+1660];
	fma.rn.f32 	%f431, %f430, %f235, %f429;
	st.local.f32 	[%rd40+16], %f431;
	add.s32 	%r215, %r215, 1;
	setp.eq.s32 	%p15, %r215, 0;
	@%p15 bra 	$L__BB0_14;
	ld.global.v4.f32 	{%f473, %f472, %f471, %f470}, [%rd41+-8192];
	ld.global.v4.f32 	{%f469, %f468, %f467, %f466}, [%rd41];
$L__BB0_14:
	add.s64 	%rd41, %rd41, 128;
	add.s64 	%rd40, %rd40, 4;
	add.s32 	%r214, %r214, -128;
	setp.ne.s32 	%p16, %r214, -128;
	@%p16 bra 	$L__BB0_12;
	bar.sync 	0;
	add.s32 	%r213, %r213, 1;
	setp.ne.s32 	%p17, %r213, 4;
	@%p17 bra 	$L__BB0_1;
	ld.param.u64 	%rd39, [DepthConvFused_2_kernel0_param_3];
	and.b32  	%r207, %r2, 1022;
	add.s32 	%r208, %r39, %r207;
	shl.b32 	%r209, %r208, 7;
	or.b32  	%r210, %r10, %r209;
	cvta.to.global.u64 	%rd30, %rd39;
	mul.lo.s32 	%r211, %r3, 28672;
	add.s32 	%r212, %r210, %r211;
	ld.local.v4.f32 	{%f432, %f433, %f434, %f435}, [%rd3];
	mul.wide.u32 	%rd31, %r212, 4;
	add.s64 	%rd32, %rd30, %rd31;
	st.global.f32 	[%rd32], %f432;
	cvt.u64.u32 	%rd33, %r211;
	cvt.u64.u32 	%rd34, %r210;
	add.s64 	%rd35, %rd34, %rd33;
	shl.b64 	%rd36, %rd35, 2;
	add.s64 	%rd37, %rd30, %rd36;
	st.global.f32 	[%rd37+128], %f433;
	st.global.f32 	[%rd37+256], %f434;
	st.global.f32 	[%rd37+384], %f435;
	ld.local.v4.f32 	{%f436, %f437, %f438, %f439}, [%rd3+16];
	st.global.f32 	[%rd37+28672], %f436;
	st.global.f32 	[%rd32+28800], %f437;
	st.global.f32 	[%rd32+28928], %f438;
	st.global.f32 	[%rd32+29056], %f439;
	ld.local.v4.f32 	{%f440, %f441, %f442, %f443}, [%rd3+32];
	st.global.f32 	[%rd37+57344], %f440;
	st.global.f32 	[%rd32+57472], %f441;
	st.global.f32 	[%rd32+57600], %f442;
	st.global.f32 	[%rd32+57728], %f443;
	ld.local.v4.f32 	{%f444, %f445, %f446, %f447}, [%rd3+48];
	st.global.f32 	[%rd37+86016], %f444;
	st.global.f32 	[%rd32+86144], %f445;
	st.global.f32 	[%rd32+86272], %f446;
	st.global.f32 	[%rd32+86400], %f447;
	ret;

}


// ===== COMPILED SASS (sm_100) =====

	.target	sm_100

	.elftype	@"ET_EXEC"


//--------------------- .note.nv.tkinfo           --------------------------
	.section	.note.nv.tkinfo,"",@"SHT_NOTE"
	.sectionflags	@"SHF_NOTE_NV_TKINFO"
	.tkinfo
        /*0018*/ 	.word	0x00000002
        /*0030*/ 	.string	""
        /*0030*/ 	.string	"ptxas"
        /*0030*/ 	.string	"Cuda compilation tools, release 13.0, V13.0.88"
        /*0030*/ 	.string	"Build cuda_13.0.r13.0/compiler.36424714_0"
        /*0030*/ 	.string	"-arch sm_100 -m 64 "



//--------------------- .note.nv.cuinfo           --------------------------
	.section	.note.nv.cuinfo,"",@"SHT_NOTE"
	.sectionflags	@"SHF_NOTE_NV_CUINFO"
        /*0018*/ 	.short	0x0002
        /*001a*/ 	.short	0x0064
        /*001c*/ 	.short	0x0082
	.zero		2


//--------------------- .nv.info                  --------------------------
	.section	.nv.info,"",@"SHT_CUDA_INFO"
	.align	4


	//----- nvinfo : EIATTR_REGCOUNT
	.align		4
        /*0000*/ 	.byte	0x04, 0x2f
        /*0002*/ 	.short	(.L_1 - .L_0)
	.align		4
.L_0:
        /*0004*/ 	.word	index@(DepthConvFused_2_kernel0)
        /*0008*/ 	.word	0x0000004e


	//----- nvinfo : EIATTR_FRAME_SIZE
	.align		4
.L_1:
        /*000c*/ 	.byte	0x04, 0x11
        /*000e*/ 	.short	(.L_3 - .L_2)
	.align		4
.L_2:
        /*0010*/ 	.word	index@(DepthConvFused_2_kernel0)
        /*0014*/ 	.word	0x00000040


	//----- nvinfo : EIATTR_MIN_STACK_SIZE
	.align		4
.L_3:
        /*0018*/ 	.byte	0x04, 0x12
        /*001a*/ 	.short	(.L_5 - .L_4)
	.align		4
.L_4:
        /*001c*/ 	.word	index@(DepthConvFused_2_kernel0)
        /*0020*/ 	.word	0x00000040
.L_5:


//--------------------- .nv.compat                --------------------------
	.section	.nv.compat,"",@"SHT_CUDA_COMPAT_INFO"
	.align	4
        /*0000*/ 	.byte	0x02, 0x09, 0x00, 0x00, 0x02, 0x02, 0x01, 0x00, 0x02, 0x05, 0x05, 0x00, 0x03, 0x07, 0x01, 0x01
        /*0010*/ 	.byte	0x02, 0x03, 0x00, 0x00, 0x02, 0x06, 0x01, 0x00, 0x04, 0x0b, 0x08, 0x00, 0x09, 0x00, 0x00, 0x00
        /*0020*/ 	.byte	0x00, 0x00, 0x00, 0x00


//--------------------- .nv.info.DepthConvFused_2_kernel0 --------------------------
	.section	.nv.info.DepthConvFused_2_kernel0,"",@"SHT_CUDA_INFO"
	.sectionflags	@""
	.align	4


	//----- nvinfo : EIATTR_CUDA_API_VERSION
	.align		4
        /*0000*/ 	.byte	0x04, 0x37
        /*0002*/ 	.short	(.L_7 - .L_6)
.L_6:
        /*0004*/ 	.word	0x00000082


	//----- nvinfo : EIATTR_KPARAM_INFO
	.align		4
.L_7:
        /*0008*/ 	.byte	0x04, 0x17
        /*000a*/ 	.short	(.L_9 - .L_8)
.L_8:
        /*000c*/ 	.word	0x00000000
        /*0010*/ 	.short	0x0003
        /*0012*/ 	.short	0x0018
        /*0014*/ 	.byte	0x00, 0xf5, 0x21, 0x00


	//----- nvinfo : EIATTR_KPARAM_INFO
	.align		4
.L_9:
        /*0018*/ 	.byte	0x04, 0x17
        /*001a*/ 	.short	(.L_11 - .L_10)
.L_10:
        /*001c*/ 	.word	0x00000000
        /*0020*/ 	.short	0x0002
        /*0022*/ 	.short	0x0010
        /*0024*/ 	.byte	0x00, 0xf5, 0x21, 0x00


	//----- nvinfo : EIATTR_KPARAM_INFO
	.align		4
.L_11:
        /*0028*/ 	.byte	0x04, 0x17
        /*002a*/ 	.short	(.L_13 - .L_12)
.L_12:
        /*002c*/ 	.word	0x00000000
        /*0030*/ 	.short	0x0001
        /*0032*/ 	.short	0x0008
        /*0034*/ 	.byte	0x00, 0xf5, 0x21, 0x00


	//----- nvinfo : EIATTR_KPARAM_INFO
	.align		4
.L_13:
        /*0038*/ 	.byte	0x04, 0x17
        /*003a*/ 	.short	(.L_15 - .L_14)
.L_14:
        /*003c*/ 	.word	0x00000000
        /*0040*/ 	.short	0x0000
        /*0042*/ 	.short	0x0000
        /*0044*/ 	.byte	0x00, 0xf5, 0x21, 0x00


	//----- nvinfo : EIATTR_SPARSE_MMA_MASK
	.align		4
.L_15:
        /*0048*/ 	.byte	0x03, 0x50
        /*004a*/ 	.short	0x0000


	//----- nvinfo : EIATTR_MAXREG_COUNT
	.align		4
        /*004c*/ 	.byte	0x03, 0x1b
        /*004e*/ 	.short	0x00ff


	//----- nvinfo : EIATTR_NUM_BARRIERS
	.align		4
        /*0050*/ 	.byte	0x02, 0x4c
        /*0052*/ 	.byte	0x01
	.zero		1


	//----- nvinfo : EIATTR_MERCURY_ISA_VERSION
	.align		4
        /*0054*/ 	.byte	0x03, 0x5f
        /*0056*/ 	.short	0x0101


	//----- nvinfo : EIATTR_VRC_CTA_INIT_COUNT
	.align		4
        /*0058*/ 	.byte	0x02, 0x4a
	.zero		1
	.zero		1


	//----- nvinfo : EIATTR_EXIT_INSTR_OFFSETS
	.align		4
        /*005c*/ 	.byte	0x04, 0x1c
        /*005e*/ 	.short	(.L_17 - .L_16)


	//   ....[0]....
.L_16:
        /*0060*/ 	.word	0x00002350


	//----- nvinfo : EIATTR_CBANK_PARAM_SIZE
	.align		4
.L_17:
        /*0064*/ 	.byte	0x03, 0x19
        /*0066*/ 	.short	0x0020


	//----- nvinfo : EIATTR_PARAM_CBANK
	.align		4
        /*0068*/ 	.byte	0x04, 0x0a
        /*006a*/ 	.short	(.L_19 - .L_18)
	.align		4
.L_18:
        /*006c*/ 	.word	index@(.nv.constant0.DepthConvFused_2_kernel0)
        /*0070*/ 	.short	0x0380
        /*0072*/ 	.short	0x0020


	//----- nvinfo : EIATTR_SW_WAR
	.align		4
.L_19:
        /*0074*/ 	.byte	0x04, 0x36
        /*0076*/ 	.short	(.L_21 - .L_20)
.L_20:
        /*0078*/ 	.word	0x00000008
.L_21:


//--------------------- .nv.callgraph             --------------------------
	.section	.nv.callgraph,"",@"SHT_CUDA_CALLGRAPH"
	.align	4
	.sectionentsize	8
	.align		4
        /*0000*/ 	.word	0x00000000
	.align		4
        /*0004*/ 	.word	0xffffffff
	.align		4
        /*0008*/ 	.word	0x00000000
	.align		4
        /*000c*/ 	.word	0xfffffffe
	.align		4
        /*0010*/ 	.word	0x00000000
	.align		4
        /*0014*/ 	.word	0xfffffffd
	.align		4
        /*0018*/ 	.word	0x00000000
	.align		4
        /*001c*/ 	.word	0xfffffffc


//--------------------- .text.DepthConvFused_2_kernel0 --------------------------
	.section	.text.DepthConvFused_2_kernel0,"ax",@progbits
	.align	128
        .global         DepthConvFused_2_kernel0
        .type           DepthConvFused_2_kernel0,@function
        .size           DepthConvFused_2_kernel0,(.L_x_3 - DepthConvFused_2_kernel0)
        .other          DepthConvFused_2_kernel0,@"STO_CUDA_ENTRY STV_DEFAULT"
DepthConvFused_2_kernel0:
.text.DepthConvFused_2_kernel0:
[----:B------:R-:W0:Y:S01]  /*0000*/  LDC R1, c[0x0][0x37c] ;  /* 0x0000df00ff017b82 */ /* 0x000e220000000800 */
[----:B------:R-:W1:Y:S07]  /*0010*/  S2R R12, SR_TID.Y ;  /* 0x00000000000c7919 */ /* 0x000e6e0000002200 */
[----:B------:R-:W2:Y:S01]  /*0020*/  S2UR UR6, SR_CTAID.X ;  /* 0x00000000000679c3 */ /* 0x000ea20000002500 */
[----:B0-----:R-:W-:Y:S01]  /*0030*/  IADD3 R1, PT, PT, R1, -0x40, RZ ;  /* 0xffffffc001017810 */ /* 0x001fe20007ffe0ff */
[----:B------:R-:W0:Y:S01]  /*0040*/  LDCU.64 UR12, c[0x0][0x358] ;  /* 0x00006b00ff0c77ac */ /* 0x000e220008000a00 */
[----:B------:R-:W3:Y:S02]  /*0050*/  S2R R5, SR_TID.X ;  /* 0x0000000000057919 */ /* 0x000ee40000002100 */
[----:B------:R-:W-:Y:S01]  /*0060*/  R2UR UR8, R1 ;  /* 0x00000000010872ca */ /* 0x000fe200000e0000 */
[----:B------:R4:W-:Y:S02]  /*0070*/  STL.128 [R1], RZ ;  /* 0x000000ff01007387 */ /* 0x0009e40000100c00 */
[----:B------:R-:W5:Y:S02]  /*0080*/  S2UR UR7, SR_CgaCtaId ;  /* 0x00000000000779c3 */ /* 0x000f640000008800 */
[----:B------:R4:W-:Y:S04]  /*0090*/  STL.128 [R1+0x10], RZ ;  /* 0x000010ff01007387 */ /* 0x0009e80000100c00 */
[----:B------:R4:W-:Y:S04]  /*00a0*/  STL.128 [R1+0x20], RZ ;  /* 0x000020ff01007387 */ /* 0x0009e80000100c00 */
[----:B------:R4:W-:Y:S01]  /*00b0*/  STL.128 [R1+0x30], RZ ;  /* 0x000030ff01007387 */ /* 0x0009e20000100c00 */
[----:B--2---:R-:W-:-:S04]  /*00c0*/  UIMAD.WIDE.U32 UR4, UR6, -0x6db6db6d, URZ ;  /* 0x92492493060478a5 */ /* 0x004fc8000f8e00ff */
[----:B------:R-:W-:Y:S01]  /*00d0*/  USHF.R.U32.HI UR5, URZ, 0x3, UR5 ;  /* 0x00000003ff057899 */ /* 0x000fe20008011605 */
[----:B-1----:R-:W-:-:S03]  /*00e0*/  SHF.L.U32 R2, R12, 0x5, RZ ;  /* 0x000000050c027819 */ /* 0x002fc600000006ff */
[----:B------:R-:W-:Y:S01]  /*00f0*/  UIMAD UR4, UR5, -0xe, UR6 ;  /* 0xfffffff2050478a4 */ /* 0x000fe2000f8e0206 */
[----:B------:R-:W-:Y:S02]  /*0100*/  SHF.L.U32 R4, R12, 0x4, RZ ;  /* 0x000000040c047819 */ /* 0x000fe400000006ff */
[C---:B---3--:R-:W-:Y:S02]  /*0110*/  SHF.L.U32 R0, R5.reuse, 0x1, RZ ;  /* 0x0000000105007819 */ /* 0x048fe400000006ff */
[----:B------:R-:W-:Y:S02]  /*0120*/  LOP3.LUT R2, R2, 0x7fc0, RZ, 0xc0, !PT ;  /* 0x00007fc002027812 */ /* 0x000fe400078ec0ff */
[----:B------:R-:W-:Y:S02]  /*0130*/  LOP3.LUT R3, R0, 0x7e0, RZ, 0xc0, !PT ;  /* 0x000007e000037812 */ /* 0x000fe400078ec0ff */
[----:B------:R-:W-:Y:S02]  /*0140*/  SHF.L.U32 R6, R5, 0x2, RZ ;  /* 0x0000000205067819 */ /* 0x000fe400000006ff */
[----:B------:R-:W-:-:S02]  /*0150*/  LOP3.LUT R4, R4, 0x10, RZ, 0xc0, !PT ;  /* 0x0000001004047812 */ /* 0x000fc400078ec0ff */
[----:B------:R-:W-:Y:S02]  /*0160*/  IADD3 R8, PT, PT, R2, R3, RZ ;  /* 0x0000000302087210 */ /* 0x000fe40007ffe0ff */
[----:B------:R-:W-:Y:S02]  /*0170*/  SHF.L.U32 R2, R12, 0x1, RZ ;  /* 0x000000010c027819 */ /* 0x000fe400000006ff */
[----:B------:R-:W-:Y:S02]  /*0180*/  LOP3.LUT R7, R6, 0xfe0, RZ, 0xc0, !PT ;  /* 0x00000fe006077812 */ /* 0x000fe400078ec0ff */
[--C-:B------:R-:W-:Y:S02]  /*0190*/  LOP3.LUT R10, R4, 0xf, R5.reuse, 0xf8, !PT ;  /* 0x0000000f040a7812 */ /* 0x100fe400078ef805 */
[----:B------:R-:W-:Y:S02]  /*01a0*/  MOV R11, UR5 ;  /* 0x00000005000b7c02 */ /* 0x000fe40008000f00 */
[----:B------:R-:W-:-:S02]  /*01b0*/  SHF.R.U32.HI R5, RZ, 0x4, R5 ;  /* 0x00000004ff057819 */ /* 0x000fc40000011605 */
[----:B------:R-:W-:Y:S02]  /*01c0*/  LOP3.LUT R4, R2, 0x2, RZ, 0xc0, !PT ;  /* 0x0000000202047812 */ /* 0x000fe400078ec0ff */
[----:B------:R-:W-:Y:S02]  /*01d0*/  LEA R9, R12, R7, 0x7 ;  /* 0x000000070c097211 */ /* 0x000fe400078e38ff */
[----:B------:R-:W-:Y:S02]  /*01e0*/  LEA R2, R11, R12, 0x2 ;  /* 0x0000000c0b027211 */ /* 0x000fe400078e10ff */
[----:B------:R-:W-:Y:S01]  /*01f0*/  MOV R7, UR4 ;  /* 0x0000000400077c02 */ /* 0x000fe20008000f00 */
[----:B------:R-:W-:Y:S01]  /*0200*/  UMOV UR4, 0x400 ;  /* 0x0000040000047882 */ /* 0x000fe20000000000 */
[----:B------:R-:W-:Y:S01]  /*0210*/  IADD3 R4, PT, PT, R5, R4, RZ ;  /* 0x0000000405047210 */ /* 0x000fe20007ffe0ff */
[----:B------:R-:W-:Y:S01]  /*0220*/  UIADD3 UR6, UPT, UPT, UR4, 0x800, URZ ;  /* 0x0000080004067890 */ /* 0x000fe2000fffe0ff */
[----:B------:R-:W-:Y:S01]  /*0230*/  IADD3 R11, PT, PT, R2, -0x39, RZ ;  /* 0xffffffc7020b7810 */ /* 0x000fe20007ffe0ff */
[----:B-----5:R-:W-:Y:S01]  /*0240*/  ULEA UR4, UR7, UR4, 0x18 ;  /* 0x0000000407047291 */ /* 0x020fe2000f8ec0ff */
[C---:B------:R-:W-:Y:S01]  /*0250*/  LEA R5, R7.reuse, R5, 0x2 ;  /* 0x0000000507057211 */ /* 0x040fe200078e10ff */
[----:B------:R-:W-:Y:S01]  /*0260*/  ULEA UR6, UR7, UR6, 0x18 ;  /* 0x0000000607067291 */ /* 0x000fe2000f8ec0ff */
[----:B------:R-:W-:Y:S01]  /*0270*/  LEA R7, R7, R4, 0x2 ;  /* 0x0000000407077211 */ /* 0x000fe200078e10ff */
[----:B------:R-:W-:Y:S01]  /*0280*/  UIADD3 UR7, UPT, UPT, UR8, 0x20, URZ ;  /* 0x0000002008077890 */ /* 0x000fe2000fffe0ff */
[----:B------:R-:W-:-:S02]  /*0290*/  LOP3.LUT R0, R0, 0x1e, RZ, 0xc0, !PT ;  /* 0x0000001e00007812 */ /* 0x000fc400078ec0ff */
[----:B------:R-:W-:Y:S02]  /*02a0*/  SHF.R.U32.HI R3, RZ, 0x1, R12 ;  /* 0x00000001ff037819 */ /* 0x000fe4000001160c */
[----:B------:R-:W-:Y:S02]  /*02b0*/  MOV R14, UR5 ;  /* 0x00000005000e7c02 */ /* 0x000fe40008000f00 */
[----:B------:R-:W-:Y:S02]  /*02c0*/  ISETP.GE.U32.AND P0, PT, R11, -0x38, PT ;  /* 0xffffffc80b00780c */ /* 0x000fe40003f06070 */
[----:B------:R-:W-:Y:S02]  /*02d0*/  ISETP.GT.U32.AND P3, PT, R5, 0x34, PT ;  /* 0x000000340500780c */ /* 0x000fe40003f64070 */
[C---:B------:R-:W-:Y:S02]  /*02e0*/  IADD3 R11, PT, PT, R7.reuse, -0x39, RZ ;  /* 0xffffffc7070b7810 */ /* 0x040fe40007ffe0ff */
[----:B------:R-:W-:-:S02]  /*02f0*/  ISETP.GT.U32.AND P1, PT, R7, 0x36, PT ;  /* 0x000000360700780c */ /* 0x000fc40003f24070 */
[----:B------:R-:W-:Y:S02]  /*0300*/  IADD3 R4, PT, PT, R5, 0x2, RZ ;  /* 0x0000000205047810 */ /* 0x000fe40007ffe0ff */
[----:B------:R-:W-:Y:S02]  /*0310*/  LEA R7, R7, R0, 0x7 ;  /* 0x0000000007077211 */ /* 0x000fe400078e38ff */
[----:B------:R-:W-:Y:S02]  /*0320*/  IADD3 R0, PT, PT, R5, -0x39, RZ ;  /* 0xffffffc705007810 */ /* 0x000fe40007ffe0ff */
[----:B------:R-:W-:Y:S02]  /*0330*/  LEA R3, R14, R3, 0x2 ;  /* 0x000000030e037211 */ /* 0x000fe400078e10ff */
[----:B------:R-:W-:Y:S02]  /*0340*/  ISETP.GT.U32.OR P3, PT, R2, 0x36, P3 ;  /* 0x000000360200780c */ /* 0x000fe40001f64470 */
[----:B------:R-:W-:-:S02]  /*0350*/  LOP3.LUT R2, R6, 0x1c, RZ, 0xc0, !PT ;  /* 0x0000001c06027812 */ /* 0x000fc400078ec0ff */
[----:B------:R-:W-:Y:S02]  /*0360*/  ISETP.GT.U32.OR P4, PT, R4, 0x38, !P0 ;  /* 0x000000380400780c */ /* 0x000fe40004784470 */
[----:B------:R-:W-:Y:S02]  /*0370*/  ISETP.LT.U32.OR P0, PT, R0, -0x38, !P0 ;  /* 0xffffffc80000780c */ /* 0x000fe40004701470 */
[----:B------:R-:W-:Y:S02]  /*0380*/  ISETP.GE.U32.AND P2, PT, R11, -0x38, PT ;  /* 0xffffffc80b00780c */ /* 0x000fe40003f46070 */
[C---:B------:R-:W-:Y:S02]  /*0390*/  IADD3 R0, PT, PT, R3.reuse, 0x4, RZ ;  /* 0x0000000403007810 */ /* 0x040fe40007ffe0ff */
[----:B------:R-:W-:Y:S02]  /*03a0*/  IADD3 R12, PT, PT, R3, -0x39, RZ ;  /* 0xffffffc7030c7810 */ /* 0x000fe40007ffe0ff */
[----:B------:R-:W-:-:S02]  /*03b0*/  IADD3 R4, PT, PT, R2, R9, RZ ;  /* 0x0000000902047210 */ /* 0x000fc40007ffe0ff */
[C---:B------:R-:W-:Y:S01]  /*03c0*/  ISETP.GT.U32.OR P2, PT, R0.reuse, 0x38, !P2 ;  /* 0x000000380000780c */ /* 0x040fe20005744470 */
[----:B------:R-:W-:Y:S01]  /*03d0*/  IMAD R0, R0, 0x1c00, R7 ;  /* 0x00001c0000007824 */ /* 0x000fe200078e0207 */
[----:B------:R-:W-:Y:S02]  /*03e0*/  ISETP.LT.U32.OR P1, PT, R12, -0x38, P1 ;  /* 0xffffffc80c00780c */ /* 0x000fe40000f21470 */
[----:B------:R-:W-:Y:S02]  /*03f0*/  LEA R3, R10, UR6, 0x2 ;  /* 0x000000060a037c11 */ /* 0x000fe4000f8e10ff */
[----:B------:R-:W-:Y:S02]  /*0400*/  LEA R4, R4, UR6, 0x2 ;  /* 0x0000000604047c11 */ /* 0x000fe4000f8e10ff */
[----:B------:R-:W-:Y:S01]  /*0410*/  LEA R2, R8, UR4, 0x2 ;  /* 0x0000000408027c11 */ /* 0x000fe2000f8e10ff */
[----:B0---4-:R-:W-:-:S06]  /*0420*/  UMOV UR4, URZ ;  /* 0x000000ff00047c82 */ /* 0x011fcc0008000000 */
.L_x_1:
[----:B------:R-:W0:Y:S01]  /*0430*/  S2R R7, SR_TID.X ;  /* 0x0000000000077919 */ /* 0x000e220000002100 */
[----:B-1---5:R-:W1:Y:S01]  /*0440*/  @!P4 LDC.64 R8, c[0x0][0x380] ;  /* 0x0000e000ff08cb82 */ /* 0x022e620000000a00 */
[----:B------:R-:W-:Y:S02]  /*0450*/  MOV R6, UR5 ;  /* 0x0000000500067c02 */ /* 0x000fe40008000f00 */
[----:B------:R-:W-:Y:S01]  /*0460*/  CS2R R28, SRZ ;  /* 0x00000000001c7805 */ /* 0x000fe2000001ff00 */
[----:B------:R-:W2:Y:S01]  /*0470*/  S2R R21, SR_TID.Y ;  /* 0x0000000000157919 */ /* 0x000ea20000002200 */
[----:B------:R-:W-:-:S03]  /*0480*/  MOV R13, UR4 ;  /* 0x00000004000d7c02 */ /* 0x000fc60008000f00 */
[----:B------:R-:W3:Y:S08]  /*0490*/  S2UR UR8, SR_CgaCtaId ;  /* 0x00000000000879c3 */ /* 0x000ef00000008800 */
[----:B------:R-:W4:Y:S01]  /*04a0*/  @!P0 LDC.64 R26, c[0x0][0x380] ;  /* 0x0000e000ff1a8b82 */ /* 0x000f220000000a00 */
[----:B------:R-:W-:Y:S01]  /*04b0*/  UMOV UR6, 0x400 ;  /* 0x0000040000067882 */ /* 0x000fe20000000000 */
[----:B------:R-:W-:-:S06]  /*04c0*/  CS2R R38, SRZ ;  /* 0x0000000000267805 */ /* 0x000fcc000001ff00 */
[----:B------:R-:W4:Y:S01]  /*04d0*/  @!P2 LDC.64 R36, c[0x0][0x380] ;  /* 0x0000e000ff24ab82 */ /* 0x000f220000000a00 */
[----:B0-----:R-:W-:Y:S02]  /*04e0*/  SHF.L.U32 R17, R7, 0x1, RZ ;  /* 0x0000000107117819 */ /* 0x001fe400000006ff */
[----:B--2---:R-:W-:Y:S02]  /*04f0*/  LEA R6, R6, R21, 0x2 ;  /* 0x0000001506067211 */ /* 0x004fe400078e10ff */
[----:B------:R-:W-:-:S05]  /*0500*/  LOP3.LUT R11, R17, 0x1e, RZ, 0xc0, !PT ;  /* 0x0000001e110b7812 */ /* 0x000fca00078ec0ff */
[----:B------:R-:W-:Y:S01]  /*0510*/  IMAD R11, R6, 0x1c00, R11 ;  /* 0x00001c00060b7824 */ /* 0x000fe200078e020b */
[----:B------:R-:W-:-:S04]  /*0520*/  IADD3 R6, PT, PT, R5, 0x2, RZ ;  /* 0x0000000205067810 */ /* 0x000fc80007ffe0ff */
[----:B------:R-:W-:Y:S02]  /*0530*/  LEA R6, R6, R11, 0x7 ;  /* 0x0000000b06067211 */ /* 0x000fe400078e38ff */
[----:B------:R-:W0:Y:S02]  /*0540*/  LDC.64 R10, c[0x0][0x388] ;  /* 0x0000e200ff0a7b82 */ /* 0x000e240000000a00 */
[----:B------:R-:W-:-:S05]  /*0550*/  LEA R12, R13, R6, 0x5 ;  /* 0x000000060d0c7211 */ /* 0x000fca00078e28ff */
[----:B-1----:R-:W-:-:S05]  /*0560*/  @!P4 IMAD.WIDE.U32 R8, R12, 0x4, R8 ;  /* 0x000000040c08c825 */ /* 0x002fca00078e0008 */
[----:B------:R1:W2:Y:S01]  /*0570*/  @!P4 LDG.E.64 R28, desc[UR12][R8.64+-0x7200] ;  /* 0xff8e000c081cc981 */ /* 0x0002a2000c1e1b00 */
[----:B------:R-:W-:Y:S01]  /*0580*/  SHF.L.U32 R25, R7, 0x3, RZ ;  /* 0x0000000307197819 */ /* 0x000fe200000006ff */
[----:B------:R-:W-:Y:S01]  /*0590*/  UIADD3 UR6, UPT, UPT, UR6, 0x800, URZ ;  /* 0x0000080006067890 */ /* 0x000fe2000fffe0ff */
[----:B------:R-:W-:Y:S02]  /*05a0*/  MOV R6, UR4 ;  /* 0x0000000400067c02 */ /* 0x000fe40008000f00 */
[----:B------:R-:W-:Y:S01]  /*05b0*/  SHF.L.U32 R14, R21, 0x9, RZ ;  /* 0x00000009150e7819 */ /* 0x000fe200000006ff */
[----:B---3--:R-:W-:Y:S01]  /*05c0*/  ULEA UR6, UR8, UR6, 0x18 ;  /* 0x0000000608067291 */ /* 0x008fe2000f8ec0ff */
[C---:B------:R-:W-:Y:S02]  /*05d0*/  LOP3.LUT R13, R25.reuse, 0x78, RZ, 0xc0, !PT ;  /* 0x00000078190d7812 */ /* 0x040fe400078ec0ff */
[----:B------:R-:W-:Y:S02]  /*05e0*/  LOP3.LUT R15, R25, 0x180, RZ, 0xc0, !PT ;  /* 0x00000180190f7812 */ /* 0x000fe400078ec0ff */
[----:B-1----:R-:W-:-:S02]  /*05f0*/  LEA R9, R6, R7, 0x5 ;  /* 0x0000000706097211 */ /* 0x002fc400078e28ff */
[----:B------:R-:W-:Y:S02]  /*0600*/  LOP3.LUT R30, R13, 0x600, R14, 0xf8, !PT ;  /* 0x000006000d1e7812 */ /* 0x000fe400078ef80e */
[----:B------:R-:W-:Y:S01]  /*0610*/  @!P0 IADD3 R19, PT, PT, R12, -0x100, RZ ;  /* 0xffffff000c138810 */ /* 0x000fe20007ffe0ff */
[----:B0-----:R-:W-:Y:S01]  /*0620*/  IMAD.WIDE.U32 R8, R9, 0x4, R10 ;  /* 0x0000000409087825 */ /* 0x001fe200078e000a */
[----:B------:R-:W-:-:S03]  /*0630*/  LOP3.LUT R13, R30, 0x100, R15, 0xf6, !PT ;  /* 0x000001001e0d7812 */ /* 0x000fc600078ef60f */
[----:B----4-:R-:W-:Y:S01]  /*0640*/  @!P0 IMAD.WIDE.U32 R26, R19, 0x4, R26 ;  /* 0x00000004131a8825 */ /* 0x010fe200078e001a */
[----:B------:R-:W3:Y:S04]  /*0650*/  LDG.E R6, desc[UR12][R8.64] ;  /* 0x0000000c08067981 */ /* 0x000ee8000c1e1900 */
[----:B------:R-:W4:Y:S04]  /*0660*/  LDG.E R24, desc[UR12][R8.64+0x200] ;  /* 0x0002000c08187981 */ /* 0x000f28000c1e1900 */
[----:B------:R-:W4:Y:S04]  /*0670*/  LDG.E R23, desc[UR12][R8.64+0x400] ;  /* 0x0004000c08177981 */ /* 0x000f28000c1e1900 */
[----:B------:R-:W4:Y:S04]  /*0680*/  LDG.E R20, desc[UR12][R8.64+0x600] ;  /* 0x0006000c08147981 */ /* 0x000f28000c1e1900 */
[----:B------:R-:W4:Y:S04]  /*0690*/  LDG.E R19, desc[UR12][R8.64+0x800] ;  /* 0x0008000c08137981 */ /* 0x000f28000c1e1900 */
[----:B------:R-:W4:Y:S04]  /*06a0*/  LDG.E R18, desc[UR12][R8.64+0xa00] ;  /* 0x000a000c08127981 */ /* 0x000f28000c1e1900 */
[----:B------:R-:W4:Y:S04]  /*06b0*/  LDG.E R16, desc[UR12][R8.64+0xc00] ;  /* 0x000c000c08107981 */ /* 0x000f28000c1e1900 */
[----:B------:R-:W4:Y:S04]  /*06c0*/  LDG.E R15, desc[UR12][R8.64+0xe00] ;  /* 0x000e000c080f7981 */ /* 0x000f28000c1e1900 */
[----:B------:R0:W4:Y:S04]  /*06d0*/  LDG.E R22, desc[UR12][R8.64+0x1000] ;  /* 0x0010000c08167981 */ /* 0x000128000c1e1900 */
[----:B--2---:R1:W-:Y:S01]  /*06e0*/  STS.64 [R13+UR6], R28 ;  /* 0x0000001c0d007988 */ /* 0x0043e20008000a06 */
[----:B------:R-:W-:Y:S06]  /*06f0*/  BAR.SYNC.DEFER_BLOCKING 0x0 ;  /* 0x0000000000007b1d */ /* 0x000fec0000010000 */
[----:B------:R2:W3:Y:S01]  /*0700*/  @!P0 LDG.E.64 R38, desc[UR12][R26.64+-0x7200] ;  /* 0xff8e000c1a268981 */ /* 0x0004e2000c1e1b00 */
[----:B------:R-:W-:-:S02]  /*0710*/  LOP3.LUT R30, R30, 0x180, R25, 0xf8, !PT ;  /* 0x000001801e1e7812 */ /* 0x000fc400078ef819 */
[----:B------:R-:W-:-:S04]  /*0720*/  MOV R31, UR4 ;  /* 0x00000004001f7c02 */ /* 0x000fc80008000f00 */
[----:B------:R-:W-:Y:S02]  /*0730*/  LEA R31, R31, R0, 0x5 ;  /* 0x000000001f1f7211 */ /* 0x000fe400078e28ff */
[----:B------:R-:W-:-:S03]  /*0740*/  CS2R R10, SRZ ;  /* 0x00000000000a7805 */ /* 0x000fc6000001ff00 */
[----:B------:R-:W-:Y:S01]  /*0750*/  @!P2 IMAD.WIDE.U32 R36, R31, 0x4, R36 ;  /* 0x000000041f24a825 */ /* 0x000fe200078e0024 */
[----:B------:R-:W2:Y:S01]  /*0760*/  S2UR UR9, SR_CgaCtaId ;  /* 0x00000000000979c3 */ /* 0x000ea20000008800 */
[----:B------:R-:W-:-:S04]  /*0770*/  SHF.R.U32.HI R35, RZ, 0x1, R21 ;  /* 0x00000001ff237819 */ /* 0x000fc80000011615 */
[----:B------:R-:W-:Y:S01]  /*0780*/  SHF.L.U32 R35, R35, 0x7, RZ ;  /* 0x0000000723237819 */ /* 0x000fe200000006ff */
[----:B------:R-:W-:Y:S01]  /*0790*/  UMOV UR8, 0x400 ;  /* 0x0000040000087882 */ /* 0x000fe20000000000 */
[----:B------:R-:W-:Y:S02]  /*07a0*/  SHF.L.U32 R33, R21, 0x5, RZ ;  /* 0x0000000515217819 */ /* 0x000fe400000006ff */
[----:B-1----:R-:W-:Y:S01]  /*07b0*/  LOP3.LUT R28, R35, 0x180, RZ, 0xc0, !PT ;  /* 0x00000180231c7812 */ /* 0x002fe200078ec0ff */
[----:B------:R-:W-:Y:S01]  /*07c0*/  UIADD3 UR10, UPT, UPT, UR8, 0x800, URZ ;  /* 0x00000800080a7890 */ /* 0x000fe2000fffe0ff */
[----:B------:R-:W-:Y:S02]  /*07d0*/  LOP3.LUT R33, R33, 0x20, RZ, 0xc0, !PT ;  /* 0x0000002021217812 */ /* 0x000fe400078ec0ff */
[----:B0-----:R-:W-:Y:S01]  /*07e0*/  IADD3 R8, PT, PT, R35, 0x80, RZ ;  /* 0x0000008023087810 */ /* 0x001fe20007ffe0ff */
[----:B--2---:R-:W-:-:S03]  /*07f0*/  ULEA UR10, UR9, UR10, 0x18 ;  /* 0x0000000a090a7291 */ /* 0x004fc6000f8ec0ff */
[----:B------:R-:W-:-:S04]  /*0800*/  LOP3.LUT R8, R8, 0x180, RZ, 0xc0, !PT ;  /* 0x0000018008087812 */ /* 0x000fc800078ec0ff */
[----:B------:R-:W-:Y:S02]  /*0810*/  IADD3 R27, PT, PT, R33, R8, R7 ;  /* 0x00000008211b7210 */ /* 0x000fe40007ffe007 */
[----:B------:R-:W-:Y:S02]  /*0820*/  LOP3.LUT R32, R28, 0x100, RZ, 0x3c, !PT ;  /* 0x000001001c207812 */ /* 0x000fe400078e3cff */
[----:B------:R-:W-:Y:S02]  /*0830*/  LEA R27, R27, UR10, 0x2 ;  /* 0x0000000a1b1b7c11 */ /* 0x000fe4000f8e10ff */
[-C--:B------:R-:W-:Y:S01]  /*0840*/  IADD3 R32, PT, PT, R32, R7.reuse, RZ ;  /* 0x0000000720207210 */ /* 0x080fe20007ffe0ff */
[----:B---3--:R0:W-:Y:S01]  /*0850*/  STS.64 [R30+UR6], R38 ;  /* 0x000000261e007988 */ /* 0x0081e20008000a06 */
[----:B------:R-:W-:Y:S06]  /*0860*/  BAR.SYNC.DEFER_BLOCKING 0x0 ;  /* 0x0000000000007b1d */ /* 0x000fec0000010000 */
[----:B------:R1:W2:Y:S01]  /*0870*/  @!P2 LDG.E.64 R10, desc[UR12][R36.64+-0x7200] ;  /* 0xff8e000c240aa981 */ /* 0x0002a2000c1e1b00 */
[----:B0-----:R-:W-:-:S02]  /*0880*/  IADD3 R30, PT, PT, R28, R7, RZ ;  /* 0x000000071c1e7210 */ /* 0x001fc40007ffe0ff */
[C---:B------:R-:W-:Y:S01]  /*0890*/  IADD3 R29, PT, PT, R33.reuse, R32, RZ ;  /* 0x00000020211d7210 */ /* 0x040fe20007ffe0ff */
[----:B------:R-:W-:Y:S01]  /*08a0*/  LDS R38, [R27+0x100] ;  /* 0x000100001b267984 */ /* 0x000fe20000000800 */
[----:B------:R-:W-:-:S04]  /*08b0*/  IADD3 R26, PT, PT, R33, R30, RZ ;  /* 0x0000001e211a7210 */ /* 0x000fc80007ffe0ff */
[----:B------:R-:W-:Y:S01]  /*08c0*/  LEA R26, R26, UR10, 0x2 ;  /* 0x0000000a1a1a7c11 */ /* 0x000fe2000f8e10ff */
[----:B-1----:R-:W-:Y:S04]  /*08d0*/  LDS R36, [R27] ;  /* 0x000000001b247984 */ /* 0x002fe80000000800 */
[----:B------:R-:W0:Y:S04]  /*08e0*/  LDS R9, [R26] ;  /* 0x000000001a097984 */ /* 0x000e280000000800 */
[----:B------:R-:W4:Y:S04]  /*08f0*/  LDS R8, [R26+0x80] ;  /* 0x000080001a087984 */ /* 0x000f280000000800 */
[----:B------:R-:W1:Y:S01]  /*0900*/  LDS R34, [R26+0x100] ;  /* 0x000100001a227984 */ /* 0x000e620000000800 */
[----:B------:R-:W-:-:S03]  /*0910*/  LEA R29, R29, UR10, 0x2 ;  /* 0x0000000a1d1d7c11 */ /* 0x000fc6000f8e10ff */
[----:B------:R-:W3:Y:S04]  /*0920*/  LDS R37, [R27+0x80] ;  /* 0x000080001b257984 */ /* 0x000ee80000000800 */
[----:B------:R-:W3:Y:S04]  /*0930*/  LDS R39, [R29] ;  /* 0x000000001d277984 */ /* 0x000ee80000000800 */
[----:B------:R-:W3:Y:S04]  /*0940*/  LDS R40, [R29+0x80] ;  /* 0x000080001d287984 */ /* 0x000ee80000000800 */
[----:B------:R-:W3:Y:S01]  /*0950*/  LDS R13, [R29+0x100] ;  /* 0x000100001d0d7984 */ /* 0x000ee20000000800 */
[----:B0-----:R-:W-:-:S04]  /*0960*/  FFMA R9, R6, R9, RZ ;  /* 0x0000000906097223 */ /* 0x001fc800000000ff */
[----:B----4-:R-:W-:-:S04]  /*0970*/  FFMA R8, R24, R8, R9 ;  /* 0x0000000818087223 */ /* 0x010fc80000000009 */
[----:B-1----:R-:W-:-:S04]  /*0980*/  FFMA R9, R23, R34, R8 ;  /* 0x0000002217097223 */ /* 0x002fc80000000008 */
[----:B------:R-:W-:Y:S01]  /*0990*/  FFMA R36, R20, R36, R9 ;  /* 0x0000002414247223 */ /* 0x000fe20000000009 */
[----:B------:R-:W-:Y:S02]  /*09a0*/  SHF.L.U32 R34, R21, 0x1, RZ ;  /* 0x0000000115227819 */ /* 0x000fe400000006ff */
[----:B------:R-:W-:Y:S01]  /*09b0*/  SHF.R.U32.HI R42, RZ, 0x4, R7 ;  /* 0x00000004ff2a7819 */ /* 0x000fe20000011607 */
[----:B---3--:R-:W-:Y:S01]  /*09c0*/  FFMA R37, R19, R37, R36 ;  /* 0x0000002513257223 */ /* 0x008fe20000000024 */
[----:B------:R-:W-:Y:S01]  /*09d0*/  ULEA UR8, UR9, UR8, 0x18 ;  /* 0x0000000809087291 */ /* 0x000fe2000f8ec0ff */
[----:B------:R-:W0:Y:S02]  /*09e0*/  @!P3 LDC.64 R8, c[0x0][0x380] ;  /* 0x0000e000ff08bb82 */ /* 0x000e240000000a00 */
[----:B------:R-:W-:Y:S01]  /*09f0*/  FFMA R37, R18, R38, R37 ;  /* 0x0000002612257223 */ /* 0x000fe20000000025 */
[----:B------:R-:W-:-:S03]  /*0a00*/  LOP3.LUT R44, R34, 0x7fc, RZ, 0xc0, !PT ;  /* 0x000007fc222c7812 */ /* 0x000fc600078ec0ff */
[----:B------:R-:W-:Y:S01]  /*0a10*/  FFMA R36, R16, R39, R37 ;  /* 0x0000002710247223 */ /* 0x000fe20000000025 */
[----:B------:R-:W-:-:S03]  /*0a20*/  SHF.L.U32 R38, R21, 0x8, RZ ;  /* 0x0000000815267819 */ /* 0x000fc600000006ff */
[----:B------:R-:W-:Y:S01]  /*0a30*/  FFMA R37, R15, R40, R36 ;  /* 0x000000280f257223 */ /* 0x000fe20000000024 */
[----:B------:R-:W-:Y:S02]  /*0a40*/  LEA R36, R21, R42, 0x1 ;  /* 0x0000002a15247211 */ /* 0x000fe400078e08ff */
[----:B------:R-:W-:Y:S02]  /*0a50*/  LOP3.LUT R44, R44, 0x1, R21, 0xf8, !PT ;  /* 0x000000012c2c7812 */ /* 0x000fe400078ef815 */
[----:B------:R-:W-:Y:S02]  /*0a60*/  LOP3.LUT R38, R38, 0x600, RZ, 0xc0, !PT ;  /* 0x0000060026267812 */ /* 0x000fe400078ec0ff */
[----:B------:R-:W-:Y:S02]  /*0a70*/  SHF.L.U32 R39, R36, 0x7, RZ ;  /* 0x0000000724277819 */ /* 0x000fe400000006ff */
[----:B------:R-:W-:Y:S02]  /*0a80*/  LEA R36, R44, R7, 0x5 ;  /* 0x000000072c247211 */ /* 0x000fe400078e28ff */
[----:B------:R-:W-:Y:S01]  /*0a90*/  LOP3.LUT R38, R38, 0x78, R25, 0xf8, !PT ;  /* 0x0000007826267812 */ /* 0x000fe200078ef819 */
[----:B------:R-:W-:Y:S01]  /*0aa0*/  FFMA R37, R22, R13, R37 ;  /* 0x0000000d16257223 */ /* 0x000fe20000000025 */
[----:B------:R-:W-:-:S02]  /*0ab0*/  LEA R36, R36, UR8, 0x2 ;  /* 0x0000000824247c11 */ /* 0x000fc4000f8e10ff */
[----:B------:R-:W-:-:S03]  /*0ac0*/  LOP3.LUT R38, R38, 0x180, R39, 0xf8, !PT ;  /* 0x0000018026267812 */ /* 0x000fc600078ef827 */
[----:B------:R-:W-:Y:S01]  /*0ad0*/  STS [R36], R37 ;  /* 0x0000002524007388 */ /* 0x000fe20000000800 */
[----:B------:R-:W-:-:S05]  /*0ae0*/  @!P3 IADD3 R41, PT, PT, R12, 0x3900, RZ ;  /* 0x000039000c29b810 */ /* 0x000fca0007ffe0ff */
[----:B0-----:R-:W-:Y:S01]  /*0af0*/  @!P3 IMAD.WIDE.U32 R12, R41, 0x4, R8 ;  /* 0x00000004290cb825 */ /* 0x001fe200078e0008 */
[----:B------:R-:W-:Y:S01]  /*0b00*/  CS2R R8, SRZ ;  /* 0x0000000000087805 */ /* 0x000fe2000001ff00 */
[----:B--2---:R0:W-:Y:S01]  /*0b10*/  STS.64 [R38+UR6], R10 ;  /* 0x0000000a26007988 */ /* 0x0041e20008000a06 */
[----:B------:R-:W-:Y:S01]  /*0b20*/  BAR.SYNC.DEFER_BLOCKING 0x0 ;  /* 0x0000000000007b1d */ /* 0x000fe20000010000 */
[----:B------:R-:W-:-:S07]  /*0b30*/  IADD3 R35, PT, PT, R35, -0x80, RZ ;  /* 0xffffff8023237810 */ /* 0x000fce0007ffe0ff */
[----:B0-----:R-:W0:Y:S01]  /*0b40*/  @!P1 LDC.64 R10, c[0x0][0x380] ;  /* 0x0000e000ff0a9b82 */ /* 0x001e220000000a00 */
[----:B------:R1:W2:Y:S01]  /*0b50*/  @!P3 LDG.E.64 R8, desc[UR12][R12.64+-0x7200] ;  /* 0xff8e000c0c08b981 */ /* 0x0002a2000c1e1b00 */
[----:B------:R-:W-:-:S03]  /*0b60*/  LOP3.LUT R40, R35, 0x180, RZ, 0xc0, !PT ;  /* 0x0000018023287812 */ /* 0x000fc600078ec0ff */
[----:B------:R-:W3:Y:S01]  /*0b70*/  LDS R39, [R29] ;  /* 0x000000001d277984 */ /* 0x000ee20000000800 */
[----:B------:R-:W-:-:S03]  /*0b80*/  IADD3 R35, PT, PT, R33, R40, R7 ;  /* 0x0000002821237210 */ /* 0x000fc60007ffe007 */
[----:B------:R-:W4:Y:S01]  /*0b90*/  LDS R40, [R29+0x80] ;  /* 0x000080001d287984 */ /* 0x000f220000000800 */
[----:B------:R-:W-:-:S03]  /*0ba0*/  LEA R35, R35, UR10, 0x2 ;  /* 0x0000000a23237c11 */ /* 0x000fc6000f8e10ff */
[----:B------:R-:W1:Y:S04]  /*0bb0*/  LDS R41, [R29+0x100] ;  /* 0x000100001d297984 */ /* 0x000e680000000800 */
[----:B------:R-:W0:Y:S04]  /*0bc0*/  LDS R37, [R35] ;  /* 0x0000000023257984 */ /* 0x000e280000000800 */
[----:B------:R-:W0:Y:S04]  /*0bd0*/  LDS R38, [R35+0x80] ;  /* 0x0000800023267984 */ /* 0x000e280000000800 */
[----:B------:R-:W0:Y:S04]  /*0be0*/  LDS R42, [R35+0x100] ;  /* 0x00010000232a7984 */ /* 0x000e280000000800 */
[----:B------:R-:W0:Y:S04]  /*0bf0*/  LDS R43, [R26] ;  /* 0x000000001a2b7984 */ /* 0x000e280000000800 */
[----:B------:R-:W0:Y:S04]  /*0c00*/  LDS R44, [R26+0x80] ;  /* 0x000080001a2c7984 */ /* 0x000e280000000800 */
[----:B------:R-:W0:Y:S01]  /*0c10*/  LDS R45, [R26+0x100] ;  /* 0x000100001a2d7984 */ /* 0x000e220000000800 */
[----:B---3--:R-:W-:-:S04]  /*0c20*/  FFMA R39, R6, R39, RZ ;  /* 0x0000002706277223 */ /* 0x008fc800000000ff */
[----:B----4-:R-:W-:-:S04]  /*0c30*/  FFMA R40, R24, R40, R39 ;  /* 0x0000002818287223 */ /* 0x010fc80000000027 */
[----:B-1----:R-:W-:-:S04]  /*0c40*/  FFMA R41, R23, R41, R40 ;  /* 0x0000002917297223 */ /* 0x002fc80000000028 */
[----:B0-----:R-:W-:-:S04]  /*0c50*/  FFMA R12, R20, R37, R41 ;  /* 0x00000025140c7223 */ /* 0x001fc80000000029 */
[----:B------:R-:W-:-:S04]  /*0c60*/  FFMA R13, R19, R38, R12 ;  /* 0x00000026130d7223 */ /* 0x000fc8000000000c */
[----:B------:R-:W-:Y:S01]  /*0c70*/  FFMA R13, R18, R42, R13 ;  /* 0x0000002a120d7223 */ /* 0x000fe2000000000d */
[----:B------:R-:W-:-:S03]  /*0c80*/  LOP3.LUT R12, R14, 0x600, RZ, 0xc0, !PT ;  /* 0x000006000e0c7812 */ /* 0x000fc600078ec0ff */
[----:B------:R-:W-:Y:S01]  /*0c90*/  FFMA R38, R16, R43, R13 ;  /* 0x0000002b10267223 */ /* 0x000fe2000000000d */
[----:B------:R-:W-:-:S03]  /*0ca0*/  LOP3.LUT R12, R12, 0x400, RZ, 0x3c, !PT ;  /* 0x000004000c0c7812 */ /* 0x000fc600078e3cff */
[----:B------:R-:W-:Y:S01]  /*0cb0*/  FFMA R13, R15, R44, R38 ;  /* 0x0000002c0f0d7223 */ /* 0x000fe20000000026 */
[----:B------:R-:W-:Y:S02]  /*0cc0*/  @!P1 IADD3 R37, PT, PT, R31, -0x6f00, RZ ;  /* 0xffff91001f259810 */ /* 0x000fe40007ffe0ff */
[----:B------:R-:W-:Y:S01]  /*0cd0*/  LOP3.LUT R31, R12, 0x1f8, R25, 0xf8, !PT ;  /* 0x000001f80c1f7812 */ /* 0x000fe200078ef819 */
[----:B------:R-:W-:-:S05]  /*0ce0*/  FFMA R45, R22, R45, R13 ;  /* 0x0000002d162d7223 */ /* 0x000fca000000000d */
[----:B------:R-:W-:Y:S01]  /*0cf0*/  STS [R36+0x400], R45 ;  /* 0x0004002d24007388 */ /* 0x000fe20000000800 */
[----:B------:R-:W-:Y:S01]  /*0d00*/  CS2R R12, SRZ ;  /* 0x00000000000c7805 */ /* 0x000fe2000001ff00 */
[----:B------:R-:W-:Y:S02]  /*0d10*/  @!P1 IMAD.WIDE.U32 R10, R37, 0x4, R10 ;  /* 0x00000004250a9825 */ /* 0x000fe400078e000a */
[----:B--2---:R0:W-:Y:S01]  /*0d20*/  STS.64 [R31+UR6], R8 ;  /* 0x000000081f007988 */ /* 0x0041e20008000a06 */
[----:B------:R-:W-:Y:S06]  /*0d30*/  BAR.SYNC.DEFER_BLOCKING 0x0 ;  /* 0x0000000000007b1d */ /* 0x000fec0000010000 */
[----:B------:R1:W2:Y:S01]  /*0d40*/  @!P1 LDG.E.64 R12, desc[UR12][R10.64+-0x7200] ;  /* 0xff8e000c0a0c9981 */ /* 0x0002a2000c1e1b00 */
[----:B------:R-:W-:-:S02]  /*0d50*/  SHF.L.U32 R25, R21, 0x6, RZ ;  /* 0x0000000615197819 */ /* 0x000fc400000006ff */
[----:B------:R-:W-:Y:S01]  /*0d60*/  IADD3 R37, PT, PT, R33, 0x60, RZ ;  /* 0x0000006021257810 */ /* 0x000fe20007ffe0ff */
[----:B------:R-:W-:Y:S01]  /*0d70*/  LDS R35, [R35] ;  /* 0x0000000023237984 */ /* 0x000fe20000000800 */
[----:B------:R-:W-:Y:S02]  /*0d80*/  LOP3.LUT R25, R25, 0x180, RZ, 0xc0, !PT ;  /* 0x0000018019197812 */ /* 0x000fe400078ec0ff */
[----:B------:R-:W-:Y:S02]  /*0d90*/  LOP3.LUT R39, R33, 0x40, RZ, 0xfc, !PT ;  /* 0x0000004021277812 */ /* 0x000fe400078efcff */
[----:B------:R-:W-:Y:S02]  /*0da0*/  SHF.L.U32 R33, R21, 0x5, RZ ;  /* 0x0000000515217819 */ /* 0x000fe400000006ff */
[----:B------:R-:W-:Y:S02]  /*0db0*/  IADD3 R21, PT, PT, R25, -0x80, RZ ;  /* 0xffffff8019157810 */ /* 0x000fe40007ffe0ff */
[----:B------:R-:W-:-:S02]  /*0dc0*/  LOP3.LUT R41, R37, 0x60, RZ, 0xc0, !PT ;  /* 0x0000006025297812 */ /* 0x000fc400078ec0ff */
[C---:B------:R-:W-:Y:S02]  /*0dd0*/  IADD3 R37, PT, PT, R32.reuse, R39, RZ ;  /* 0x0000002720257210 */ /* 0x040fe40007ffe0ff */
[----:B0-----:R-:W-:Y:S02]  /*0de0*/  LOP3.LUT R8, R33, 0x20, RZ, 0xc0, !PT ;  /* 0x0000002021087812 */ /* 0x001fe400078ec0ff */
[----:B------:R-:W-:Y:S01]  /*0df0*/  LOP3.LUT R38, R21, 0x180, RZ, 0xc0, !PT ;  /* 0x0000018015267812 */ /* 0x000fe200078ec0ff */
[----:B------:R-:W-:Y:S01]  /*0e00*/  LDS R33, [R29] ;  /* 0x000000001d217984 */ /* 0x000fe20000000800 */
[----:B-1----:R-:W-:Y:S02]  /*0e10*/  IADD3 R10, PT, PT, R32, R41, RZ ;  /* 0x00000029200a7210 */ /* 0x002fe40007ffe0ff */
[----:B------:R-:W-:Y:S02]  /*0e20*/  LEA R9, R37, UR10, 0x2 ;  /* 0x0000000a25097c11 */ /* 0x000fe4000f8e10ff */
[----:B------:R-:W-:-:S02]  /*0e30*/  IADD3 R11, PT, PT, R8, 0x60, RZ ;  /* 0x00000060080b7810 */ /* 0x000fc40007ffe0ff */
[----:B------:R-:W-:Y:S01]  /*0e40*/  IADD3 R38, PT, PT, R38, R7, RZ ;  /* 0x0000000726267210 */ /* 0x000fe20007ffe0ff */
[----:B------:R-:W0:Y:S01]  /*0e50*/  LDS R31, [R9] ;  /* 0x00000000091f7984 */ /* 0x000e220000000800 */
[----:B------:R-:W-:Y:S02]  /*0e60*/  LEA R10, R10, UR10, 0x2 ;  /* 0x0000000a0a0a7c11 */ /* 0x000fe4000f8e10ff */
[----:B------:R-:W-:Y:S02]  /*0e70*/  LOP3.LUT R11, R11, 0x60, RZ, 0xc0, !PT ;  /* 0x000000600b0b7812 */ /* 0x000fe400078ec0ff */
[-C--:B------:R-:W-:Y:S01]  /*0e80*/  IADD3 R21, PT, PT, R8, R38.reuse, RZ ;  /* 0x0000002608157210 */ /* 0x080fe20007ffe0ff */
[----:B------:R-:W1:Y:S01]  /*0e90*/  LDS R32, [R10] ;  /* 0x000000000a207984 */ /* 0x000e620000000800 */
[----:B------:R-:W-:Y:S02]  /*0ea0*/  IADD3 R38, PT, PT, R11, R38, RZ ;  /* 0x000000260b267210 */ /* 0x000fe40007ffe0ff */
[----:B------:R-:W-:-:S02]  /*0eb0*/  LEA R37, R21, UR6, 0x2 ;  /* 0x0000000615257c11 */ /* 0x000fc4000f8e10ff */
[----:B------:R-:W-:-:S04]  /*0ec0*/  LEA R38, R38, UR6, 0x2 ;  /* 0x0000000626267c11 */ /* 0x000fc8000f8e10ff */
[----:B------:R-:W3:Y:S01]  /*0ed0*/  LDS R37, [R37+0x100] ;  /* 0x0001000025257984 */ /* 0x000ee20000000800 */
[----:B------:R-:W-:-:S03]  /*0ee0*/  IADD3 R39, PT, PT, R30, R39, RZ ;  /* 0x000000271e277210 */ /* 0x000fc60007ffe0ff */
[----:B------:R-:W4:Y:S01]  /*0ef0*/  LDS R38, [R38] ;  /* 0x0000000026267984 */ /* 0x000f220000000800 */
[----:B------:R-:W-:Y:S02]  /*0f00*/  IADD3 R21, PT, PT, R30, R41, RZ ;  /* 0x000000291e157210 */ /* 0x000fe40007ffe0ff */
[----:B------:R-:W-:Y:S01]  /*0f10*/  LEA R30, R39, UR10, 0x2 ;  /* 0x0000000a271e7c11 */ /* 0x000fe2000f8e10ff */
[----:B------:R-:W-:Y:S01]  /*0f20*/  LDS R41, [R26] ;  /* 0x000000001a297984 */ /* 0x000fe20000000800 */
[----:B------:R-:W-:-:S03]  /*0f30*/  LEA R21, R21, UR10, 0x2 ;  /* 0x0000000a15157c11 */ /* 0x000fc6000f8e10ff */
[----:B------:R-:W4:Y:S04]  /*0f40*/  LDS R39, [R30] ;  /* 0x000000001e277984 */ /* 0x000f280000000800 */
[----:B------:R-:W4:Y:S01]  /*0f50*/  LDS R40, [R21] ;  /* 0x0000000015287984 */ /* 0x000f220000000800 */
[----:B0-----:R-:W-:-:S04]  /*0f60*/  FFMA R31, R6, R31, RZ ;  /* 0x0000001f061f7223 */ /* 0x001fc800000000ff */
[----:B-1----:R-:W-:-:S04]  /*0f70*/  FFMA R32, R24, R32, R31 ;  /* 0x0000002018207223 */ /* 0x002fc8000000001f */
[----:B------:R-:W-:Y:S01]  /*0f80*/  FFMA R33, R23, R33, R32 ;  /* 0x0000002117217223 */ /* 0x000fe20000000020 */
[----:B------:R-:W-:-:S03]  /*0f90*/  LOP3.LUT R34, R34, 0x2, RZ, 0xc0, !PT ;  /* 0x0000000222227812 */ /* 0x000fc600078ec0ff */
[----:B---3--:R-:W-:Y:S01]  /*0fa0*/  FFMA R32, R20, R37, R33 ;  /* 0x0000002514207223 */ /* 0x008fe20000000021 */
[----:B------:R-:W-:-:S03]  /*0fb0*/  SHF.R.U32.HI R33, RZ, 0x4, R7 ;  /* 0x00000004ff217819 */ /* 0x000fc60000011607 */
[----:B----4-:R-:W-:Y:S01]  /*0fc0*/  FFMA R31, R19, R38, R32 ;  /* 0x00000026131f7223 */ /* 0x010fe20000000020 */
[----:B------:R-:W-:-:S03]  /*0fd0*/  IADD3 R33, PT, PT, R33, R34, RZ ;  /* 0x0000002221217210 */ /* 0x000fc60007ffe0ff */
[----:B------:R-:W-:Y:S01]  /*0fe0*/  FFMA R31, R18, R35, R31 ;  /* 0x00000023121f7223 */ /* 0x000fe2000000001f */
[----:B------:R-:W-:-:S03]  /*0ff0*/  SHF.L.U32 R33, R33, 0x7, RZ ;  /* 0x0000000721217819 */ /* 0x000fc600000006ff */
[----:B------:R-:W-:Y:S01]  /*1000*/  FFMA R32, R16, R39, R31 ;  /* 0x0000002710207223 */ /* 0x000fe2000000001f */
[----:B------:R-:W-:Y:S02]  /*1010*/  LOP3.LUT R33, R33, 0x180, RZ, 0xc0, !PT ;  /* 0x0000018021217812 */ /* 0x000fe400078ec0ff */
[----:B------:R-:W-:Y:S01]  /*1020*/  LOP3.LUT R28, R28, 0x1e, R17, 0xf8, !PT ;  /* 0x0000001e1c1c7812 */ /* 0x000fe200078ef811 */
[----:B------:R-:W-:Y:S01]  /*1030*/  FFMA R17, R15, R40, R32 ;  /* 0x000000280f117223 */ /* 0x000fe20000000020 */
[----:B------:R-:W-:-:S03]  /*1040*/  LOP3.LUT R33, R33, 0x100, RZ, 0x3c, !PT ;  /* 0x0000010021217812 */ /* 0x000fc600078e3cff */
[----:B------:R-:W-:Y:S01]  /*1050*/  FFMA R17, R22, R41, R17 ;  /* 0x0000002916117223 */ /* 0x000fe20000000011 */
[----:B------:R-:W-:-:S04]  /*1060*/  LEA R33, R28, R33, 0x2 ;  /* 0x000000211c217211 */ /* 0x000fc800078e10ff */
[----:B------:R-:W-:Y:S01]  /*1070*/  STS [R36+0x500], R17 ;  /* 0x0005001124007388 */ /* 0x000fe20000000800 */
[----:B------:R-:W-:-:S04]  /*1080*/  IADD3 R25, PT, PT, R25, 0x80, RZ ;  /* 0x0000008019197810 */ /* 0x000fc80007ffe0ff */
[----:B------:R-:W-:-:S04]  /*1090*/  LOP3.LUT R28, R25, 0x180, RZ, 0xc0, !PT ;  /* 0x00000180191c7812 */ /* 0x000fc800078ec0ff */
[----:B------:R-:W-:-:S04]  /*10a0*/  IADD3 R28, PT, PT, R28, R7, RZ ;  /* 0x000000071c1c7210 */ /* 0x000fc80007ffe0ff */
[-C--:B------:R-:W-:Y:S02]  /*10b0*/  IADD3 R8, PT, PT, R8, R28.reuse, RZ ;  /* 0x0000001c08087210 */ /* 0x080fe40007ffe0ff */
[----:B------:R-:W-:Y:S02]  /*10c0*/  IADD3 R11, PT, PT, R11, R28, RZ ;  /* 0x0000001c0b0b7210 */ /* 0x000fe40007ffe0ff */
[----:B------:R-:W-:Y:S02]  /*10d0*/  LEA R8, R8, UR6, 0x2 ;  /* 0x0000000608087c11 */ /* 0x000fe4000f8e10ff */
[----:B------:R-:W-:Y:S01]  /*10e0*/  LEA R11, R11, UR6, 0x2 ;  /* 0x000000060b0b7c11 */ /* 0x000fe2000f8e10ff */
[----:B--2---:R0:W-:Y:S01]  /*10f0*/  STS.64 [R33+UR10], R12 ;  /* 0x0000000c21007988 */ /* 0x0041e20008000a0a */
[----:B------:R-:W-:Y:S08]  /*1100*/  BAR.SYNC.DEFER_BLOCKING 0x0 ;  /* 0x0000000000007b1d */ /* 0x000ff00000010000 */
[----:B0-----:R-:W0:Y:S01]  /*1110*/  LDC.64 R12, c[0x0][0x390] ;  /* 0x0000e400ff0c7b82 */ /* 0x001e220000000a00 */
[----:B------:R-:W1:Y:S04]  /*1120*/  LDS R25, [R30] ;  /* 0x000000001e197984 */ /* 0x000e680000000800 */
[----:B------:R-:W2:Y:S04]  /*1130*/  LDS R21, [R21] ;  /* 0x0000000015157984 */ /* 0x000ea80000000800 */
[----:B------:R-:W3:Y:S04]  /*1140*/  LDS R26, [R26] ;  /* 0x000000001a1a7984 */ /* 0x000ee80000000800 */
[----:B------:R-:W4:Y:S04]  /*1150*/  LDS R8, [R8+0x100] ;  /* 0x0001000008087984 */ /* 0x000f280000000800 */
[----:B------:R-:W0:Y:S04]  /*1160*/  LDS R11, [R11] ;  /* 0x000000000b0b7984 */ /* 0x000e280000000800 */
[----:B------:R-:W0:Y:S04]  /*1170*/  LDS R27, [R27] ;  /* 0x000000001b1b7984 */ /* 0x000e280000000800 */
[----:B------:R-:W0:Y:S04]  /*1180*/  LDS R9, [R9] ;  /* 0x0000000009097984 */ /* 0x000e280000000800 */
[----:B------:R-:W0:Y:S04]  /*1190*/  LDS R10, [R10] ;  /* 0x000000000a0a7984 */ /* 0x000e280000000800 */
[----:B------:R-:W0:Y:S01]  /*11a0*/  LDS R29, [R29] ;  /* 0x000000001d1d7984 */ /* 0x000e220000000800 */
[----:B-1----:R-:W-:-:S04]  /*11b0*/  FFMA R25, R6, R25, RZ ;  /* 0x0000001906197223 */ /* 0x002fc800000000ff */
[----:B--2---:R-:W-:-:S04]  /*11c0*/  FFMA R24, R24, R21, R25 ;  /* 0x0000001518187223 */ /* 0x004fc80000000019 */
[----:B---3--:R-:W-:-:S04]  /*11d0*/  FFMA R23, R23, R26, R24 ;  /* 0x0000001a17177223 */ /* 0x008fc80000000018 */
[----:B----4-:R-:W-:-:S04]  /*11e0*/  FFMA R20, R20, R8, R23 ;  /* 0x0000000814147223 */ /* 0x010fc80000000017 */
[----:B0-----:R-:W-:-:S04]  /*11f0*/  FFMA R11, R19, R11, R20 ;  /* 0x0000000b130b7223 */ /* 0x001fc80000000014 */
[----:B------:R-:W-:-:S04]  /*1200*/  FFMA R11, R18, R27, R11 ;  /* 0x0000001b120b7223 */ /* 0x000fc8000000000b */
[----:B------:R-:W-:-:S04]  /*1210*/  FFMA R16, R16, R9, R11 ;  /* 0x0000000910107223 */ /* 0x000fc8000000000b */
[----:B------:R-:W-:-:S04]  /*1220*/  FFMA R15, R15, R10, R16 ;  /* 0x0000000a0f0f7223 */ /* 0x000fc80000000010 */
[----:B------:R-:W-:Y:S01]  /*1230*/  FFMA R29, R22, R29, R15 ;  /* 0x0000001d161d7223 */ /* 0x000fe2000000000f */
[----:B------:R-:W-:-:S04]  /*1240*/  SHF.L.U32 R6, R7, 0x4, RZ ;  /* 0x0000000407067819 */ /* 0x000fc800000006ff */
[----:B------:R0:W-:Y:S01]  /*1250*/  STS [R36+0x100], R29 ;  /* 0x0001001d24007388 */ /* 0x0001e20000000800 */
[----:B------:R-:W-:Y:S02]  /*1260*/  SHF.L.U32 R8, R7, 0x2, RZ ;  /* 0x0000000207087819 */ /* 0x000fe400000006ff */
[----:B------:R-:W-:Y:S02]  /*1270*/  LOP3.LUT R7, R6, 0x3f80, RZ, 0xc0, !PT ;  /* 0x00003f8006077812 */ /* 0x000fe400078ec0ff */
[----:B------:R-:W-:Y:S02]  /*1280*/  LOP3.LUT R8, R8, 0x1c, RZ, 0xc0, !PT ;  /* 0x0000001c08087812 */ /* 0x000fe400078ec0ff */
[----:B------:R-:W-:Y:S02]  /*1290*/  MOV R6, UR4 ;  /* 0x0000000400067c02 */ /* 0x000fe40008000f00 */
[----:B------:R-:W-:-:S04]  /*12a0*/  IADD3 R7, PT, PT, R8, R7, R14 ;  /* 0x0000000708077210 */ /* 0x000fc80007ffe00e */
[----:B------:R-:W-:-:S05]  /*12b0*/  LEA R7, R6, R7, 0xc ;  /* 0x0000000706077211 */ /* 0x000fca00078e60ff */
[----:B------:R-:W-:Y:S01]  /*12c0*/  IMAD.WIDE.U32 R6, R7, 0x4, R12 ;  /* 0x0000000407067825 */ /* 0x000fe200078e000c */
[----:B------:R-:W-:Y:S06]  /*12d0*/  BAR.SYNC.DEFER_BLOCKING 0x0 ;  /* 0x0000000000007b1d */ /* 0x000fec0000010000 */
[----:B------:R0:W5:Y:S04]  /*12e0*/  LDG.E.128 R12, desc[UR12][R6.64] ;  /* 0x0000000c060c7981 */ /* 0x000168000c1e1d00 */
[----:B------:R0:W5:Y:S01]  /*12f0*/  LDG.E.128 R8, desc[UR12][R6.64+0x2000] ;  /* 0x0020000c06087981 */ /* 0x000162000c1e1d00 */
[----:B------:R-:W-:Y:S01]  /*1300*/  IADD3 R63, P5, PT, R6, 0x2080, RZ ;  /* 0x00002080063f7810 */ /* 0x000fe20007fbe0ff */
[----:B------:R-:W-:-:S03]  /*1310*/  UMOV UR8, 0xfffffffc ;  /* 0xfffffffc00087882 */ /* 0x000fc60000000000 */
[----:B------:R-:W-:Y:S01]  /*1320*/  IADD3.X R62, PT, PT, RZ, R7, RZ, P5, !PT ;  /* 0x00000007ff3e7210 */ /* 0x000fe20002ffe4ff */
[----:B------:R-:W-:Y:S01]  /*1330*/  UMOV UR9, 0x180 ;  /* 0x0000018000097882 */ /* 0x000fe20000000000 */
[----:B------:R-:W-:-:S07]  /*1340*/  UMOV UR6, UR7 ;  /* 0x0000000700067c82 */ /* 0x000fce0008000000 */
.L_x_0:
[----:B0-----:R-:W2:Y:S04]  /*1350*/  LDL R7, [UR6+-0x20] ;  /* 0xffffe006ff077983 */ /* 0x001ea80008100800 */
[----:B-1----:R-:W3:Y:S04]  /*1360*/  LDL R20, [UR6+-0x10] ;  /* 0xfffff006ff147983 */ /* 0x002ee80008100800 */
[----:B------:R-:W4:Y:S04]  /*1370*/  LDL R60, [UR6] ;  /* 0x00000006ff3c7983 */ /* 0x000f280008100800 */
[----:B-----5:R-:W-:Y:S04]  /*1380*/  STS.128 [R4], R12 ;  /* 0x0000000c04007388 */ /* 0x020fe80000000c00 */
[----:B------:R-:W-:Y:S01]  /*1390*/  STS.128 [R4+0x800], R8 ;  /* 0x0008000804007388 */ /* 0x000fe20000000c00 */
[----:B------:R-:W-:Y:S06]  /*13a0*/  BAR.SYNC.DEFER_BLOCKING 0x0 ;  /* 0x0000000000007b1d */ /* 0x000fec0000010000 */
[----:B------:R-:W-:Y:S04]  /*13b0*/  LDS R61, [R3] ;  /* 0x00000000033d7984 */ /* 0x000fe80000000800 */
[----:B------:R-:W2:Y:S04]  /*13c0*/  LDS.128 R28, [R2] ;  /* 0x00000000021c7984 */ /* 0x000ea80000000c00 */
[----:B------:R-:W0:Y:S04]  /*13d0*/  LDS R58, [R3+0x80] ;  /* 0x00008000033a7984 */ /* 0x000e280000000800 */
[----:B------:R-:W3:Y:S04]  /*13e0*/  LDS.128 R36, [R2+0x200] ;  /* 0x0002000002247984 */ /* 0x000ee80000000c00 */
[----:B------:R-:W1:Y:S04]  /*13f0*/  LDS R57, [R3+0x100] ;  /* 0x0001000003397984 */ /* 0x000e680000000800 */
[----:B------:R-:W1:Y:S04]  /*1400*/  LDS R56, [R3+0x180] ;  /* 0x0001800003387984 */ /* 0x000e680000000800 */
[----:B------:R-:W-:Y:S04]  /*1410*/  LDS R53, [R3+0x200] ;  /* 0x0002000003357984 */ /* 0x000fe80000000800 */
[----:B------:R-:W1:Y:S04]  /*1420*/  LDS.128 R16, [R2+0x10] ;  /* 0x0000100002107984 */ /* 0x000e680000000c00 */
[----:B------:R-:W-:Y:S04]  /*1430*/  LDS.128 R24, [R2+0x210] ;  /* 0x0002100002187984 */ /* 0x000fe80000000c00 */
[----:B------:R-:W1:Y:S04]  /*1440*/  LDS R50, [R3+0x280] ;  /* 0x0002800003327984 */ /* 0x000e680000000800 */
[----:B------:R-:W1:Y:S04]  /*1450*/  LDS R51, [R3+0x300] ;  /* 0x0003000003337984 */ /* 0x000e680000000800 */
[----:B------:R-:W1:Y:S04]  /*1460*/  LDS R48, [R3+0x380] ;  /* 0x0003800003307984 */ /* 0x000e680000000800 */
[----:B------:R-:W-:Y:S04]  /*1470*/  LDS R49, [R3+0x400] ;  /* 0x0004000003317984 */ /* 0x000fe80000000800 */
[----:B------:R-:W-:Y:S04]  /*1480*/  LDS.128 R32, [R2+0x400] ;  /* 0x0004000002207984 */ /* 0x000fe80000000c00 */
[----:B------:R-:W-:Y:S04]  /*1490*/  LDS R54, [R3+0x580] ;  /* 0x0005800003367984 */ /* 0x000fe80000000800 */
[----:B------:R-:W-:Y:S04]  /*14a0*/  LDS R55, [R3+0x600] ;  /* 0x0006000003377984 */ /* 0x000fe80000000800 */
[----:B------:R-:W-:Y:S04]  /*14b0*/  LDS R52, [R3+0x680] ;  /* 0x0006800003347984 */ /* 0x000fe80000000800 */
[----:B------:R-:W-:Y:S04]  /*14c0*/  LDS.128 R44, [R2+0x410] ;  /* 0x00041000022c7984 */ /* 0x000fe80000000c00 */
[----:B------:R-:W-:Y:S04]  /*14d0*/  LDS R59, [R3+0x700] ;  /* 0x00070000033b7984 */ /* 0x000fe80000000800 */
        /* <DEDUP_REMOVED lines=8> */
[----:B------:R-:W-:Y:S01]  /*1560*/  LDS R71, [R3+0xe00] ;  /* 0x000e000003477984 */ /* 0x000fe20000000800 */
[----:B--2---:R-:W-:-:S04]  /*1570*/  FFMA R7, R28, R61, R7 ;  /* 0x0000003d1c077223 */ /* 0x004fc80000000007 */
[C---:B0-----:R-:W-:Y:S01]  /*1580*/  FFMA R6, R58.reuse, R29, R7 ;  /* 0x0000001d3a067223 */ /* 0x041fe20000000007 */
[----:B---3--:R-:W-:Y:S02]  /*1590*/  FFMA R29, R61, R36, R20 ;  /* 0x000000243d1d7223 */ /* 0x008fe40000000014 */
[----:B------:R-:W0:Y:S01]  /*15a0*/  LDS.128 R20, [R2+0x20] ;  /* 0x0000200002147984 */ /* 0x000e220000000c00 */
[C---:B-1----:R-:W-:Y:S01]  /*15b0*/  FFMA R7, R57.reuse, R30, R6 ;  /* 0x0000001e39077223 */ /* 0x042fe20000000006 */
[----:B------:R-:W-:Y:S02]  /*15c0*/  FFMA R28, R58, R37, R29 ;  /* 0x000000253a1c7223 */ /* 0x000fe4000000001d */
[----:B------:R-:W1:Y:S01]  /*15d0*/  LDS R6, [R3+0x480] ;  /* 0x0004800003067984 */ /* 0x000e620000000800 */
[----:B------:R-:W-:Y:S01]  /*15e0*/  FFMA R37, R56, R31, R7 ;  /* 0x0000001f38257223 */ /* 0x000fe20000000007 */
[----:B------:R-:W-:Y:S02]  /*15f0*/  FFMA R41, R57, R38, R28 ;  /* 0x0000002639297223 */ /* 0x000fe4000000001c */
[----:B------:R-:W2:Y:S01]  /*1600*/  LDS.128 R28, [R2+0x220] ;  /* 0x00022000021c7984 */ /* 0x000ea20000000c00 */
[----:B------:R-:W-:Y:S01]  /*1610*/  FFMA R37, R16, R53, R37 ;  /* 0x0000003510257223 */ /* 0x000fe20000000025 */
[----:B------:R-:W-:-:S02]  /*1620*/  FFMA R36, R56, R39, R41 ;  /* 0x0000002738247223 */ /* 0x000fc40000000029 */
[----:B------:R-:W3:Y:S01]  /*1630*/  LDS R7, [R3+0x500] ;  /* 0x0005000003077984 */ /* 0x000ee20000000800 */
[C---:B------:R-:W-:Y:S01]  /*1640*/  FFMA R16, R50.reuse, R17, R37 ;  /* 0x0000001132107223 */ /* 0x040fe20000000025 */
[----:B------:R-:W-:Y:S02]  /*1650*/  FFMA R24, R53, R24, R36 ;  /* 0x0000001835187223 */ /* 0x000fe40000000024 */
[----:B------:R-:W3:Y:S01]  /*1660*/  LDS.128 R36, [R2+0x30] ;  /* 0x0000300002247984 */ /* 0x000ee20000000c00 */
[C---:B------:R-:W-:Y:S01]  /*1670*/  FFMA R17, R51.reuse, R18, R16 ;  /* 0x0000001233117223 */ /* 0x040fe20000000010 */
[----:B------:R-:W-:Y:S02]  /*1680*/  FFMA R25, R50, R25, R24 ;  /* 0x0000001932197223 */ /* 0x000fe40000000018 */
[----:B------:R-:W3:Y:S01]  /*1690*/  LDS.128 R40, [R2+0x230] ;  /* 0x0002300002287984 */ /* 0x000ee20000000c00 */
[----:B------:R-:W-:Y:S01]  /*16a0*/  FFMA R17, R48, R19, R17 ;  /* 0x0000001330117223 */ /* 0x000fe20000000011 */
[----:B------:R-:W-:-:S04]  /*16b0*/  FFMA R26, R51, R26, R25 ;  /* 0x0000001a331a7223 */ /* 0x000fc80000000019 */
[----:B------:R-:W-:Y:S01]  /*16c0*/  FFMA R26, R48, R27, R26 ;  /* 0x0000001b301a7223 */ /* 0x000fe2000000001a */
[----:B0-----:R-:W-:-:S04]  /*16d0*/  FFMA R17, R20, R49, R17 ;  /* 0x0000003114117223 */ /* 0x001fc80000000011 */
[----:B-1----:R-:W-:Y:S01]  /*16e0*/  FFMA R16, R6, R21, R17 ;  /* 0x0000001506107223 */ /* 0x002fe20000000011 */
[----:B----4-:R-:W-:Y:S02]  /*16f0*/  FFMA R21, R61, R32, R60 ;  /* 0x000000203d157223 */ /* 0x010fe4000000003c */
[----:B------:R-:W0:Y:S01]  /*1700*/  LDS R60, [R3+0x780] ;  /* 0x00078000033c7984 */ /* 0x000e220000000800 */
[----:B--2---:R-:W-:Y:S01]  /*1710*/  FFMA R19, R49, R28, R26 ;  /* 0x0000001c31137223 */ /* 0x004fe2000000001a */
[----:B------:R-:W-:Y:S02]  /*1720*/  FFMA R18, R58, R33, R21 ;  /* 0x000000213a127223 */ /* 0x000fe40000000015 */
[----:B------:R-:W1:Y:S01]  /*1730*/  LDS.128 R24, [R2+0x420] ;  /* 0x0004200002187984 */ /* 0x000e620000000c00 */
[----:B---3--:R-:W-:Y:S01]  /*1740*/  FFMA R17, R7, R22, R16 ;  /* 0x0000001607117223 */ /* 0x008fe20000000010 */
[----:B------:R-:W-:Y:S01]  /*1750*/  FFMA R16, R6, R29, R19 ;  /* 0x0000001d06107223 */ /* 0x000fe20000000013 */
[----:B------:R-:W-:-:S02]  /*1760*/  FFMA R21, R57, R34, R18 ;  /* 0x0000002239157223 */ /* 0x000fc40000000012 */
[----:B------:R-:W-:Y:S01]  /*1770*/  FFMA R17, R54, R23, R17 ;  /* 0x0000001736117223 */ /* 0x000fe20000000011 */
[----:B------:R-:W-:Y:S01]  /*1780*/  FFMA R19, R7, R30, R16 ;  /* 0x0000001e07137223 */ /* 0x000fe20000000010 */
[----:B------:R-:W-:Y:S02]  /*1790*/  FFMA R18, R56, R35, R21 ;  /* 0x0000002338127223 */ /* 0x000fe40000000015 */
[----:B------:R-:W-:Y:S01]  /*17a0*/  FFMA R17, R36, R55, R17 ;  /* 0x0000003724117223 */ /* 0x000fe20000000011 */
[----:B------:R-:W-:Y:S01]  /*17b0*/  FFMA R16, R54, R31, R19 ;  /* 0x0000001f36107223 */ /* 0x000fe20000000013 */
[----:B------:R-:W-:Y:S01]  /*17c0*/  FFMA R31, R53, R44, R18 ;  /* 0x0000002c351f7223 */ /* 0x000fe20000000012 */
[----:B------:R-:W2:Y:S01]  /*17d0*/  LDS.128 R20, [R2+0x240] ;  /* 0x0002400002147984 */ /* 0x000ea20000000c00 */
[----:B------:R-:W-:Y:S01]  /*17e0*/  FFMA R28, R52, R37, R17 ;  /* 0x00000025341c7223 */ /* 0x000fe20000000011 */
[----:B------:R-:W-:Y:S01]  /*17f0*/  FFMA R29, R55, R40, R16 ;  /* 0x00000028371d7223 */ /* 0x000fe20000000010 */
[----:B------:R-:W-:Y:S01]  /*1800*/  FFMA R30, R50, R45, R31 ;  /* 0x0000002d321e7223 */ /* 0x000fe2000000001f */
[----:B------:R-:W3:Y:S01]  /*1810*/  LDS.128 R16, [R2+0x40] ;  /* 0x0000400002107984 */ /* 0x000ee20000000c00 */
[----:B------:R-:W-:Y:S01]  /*1820*/  FFMA R33, R59, R38, R28 ;  /* 0x000000263b217223 */ /* 0x000fe2000000001c */
[----:B------:R-:W-:Y:S01]  /*1830*/  FFMA R29, R52, R41, R29 ;  /* 0x00000029341d7223 */ /* 0x000fe2000000001d */
[----:B------:R-:W-:Y:S01]  /*1840*/  FFMA R35, R51, R46, R30 ;  /* 0x0000002e33237223 */ /* 0x000fe2000000001e */
[----:B------:R-:W4:Y:S02]  /*1850*/  LDS R44, [R3+0x980] ;  /* 0x00098000032c7984 */ /* 0x000f240000000800 */
[----:B------:R-:W-:Y:S01]  /*1860*/  FFMA R42, R59, R42, R29 ;  /* 0x0000002a3b2a7223 */ /* 0x000fe2000000001d */
[----:B------:R-:W-:Y:S01]  /*1870*/  FFMA R32, R48, R47, R35 ;  /* 0x0000002f30207223 */ /* 0x000fe20000000023 */
[----:B------:R-:W-:Y:S04]  /*1880*/  LDS R45, [R3+0xa00] ;  /* 0x000a0000032d7984 */ /* 0x000fe80000000800 */
[----:B------:R-:W4:Y:S04]  /*1890*/  LDS.128 R28, [R2+0x50] ;  /* 0x00005000021c7984 */ /* 0x000f280000000c00 */
[----:B------:R-:W-:Y:S01]  /*18a0*/  LDS R46, [R3+0xa80] ;  /* 0x000a8000032e7984 */ /* 0x000fe20000000800 */
[C---:B0-----:R-:W-:Y:S01]  /*18b0*/  FFMA R33, R60.reuse, R39, R33 ;  /* 0x000000273c217223 */ /* 0x041fe20000000021 */
[----:B------:R-:W-:-:S02]  /*18c0*/  FFMA R42, R60, R43, R42 ;  /* 0x0000002b3c2a7223 */ /* 0x000fc4000000002a */
[----:B------:R-:W0:Y:S01]  /*18d0*/  LDS.128 R36, [R2+0x430] ;  /* 0x0004300002247984 */ /* 0x000e220000000c00 */
[----:B-1----:R-:W-:-:S03]  /*18e0*/  FFMA R35, R49, R24, R32 ;  /* 0x0000001831237223 */ /* 0x002fc60000000020 */
[----:B------:R-:W-:Y:S01]  /*18f0*/  LDS R47, [R3+0xb00] ;  /* 0x000b0000032f7984 */ /* 0x000fe20000000800 */
[----:B------:R-:W-:-:S04]  /*1900*/  FFMA R24, R6, R25, R35 ;  /* 0x0000001906187223 */ /* 0x000fc80000000023 */
[----:B------:R-:W-:Y:S01]  /*1910*/  FFMA R25, R7, R26, R24 ;  /* 0x0000001a07197223 */ /* 0x000fe20000000018 */
[----:B--2---:R-:W-:Y:S02]  /*1920*/  FFMA R20, R67, R20, R42 ;  /* 0x0000001443147223 */ /* 0x004fe4000000002a */
[----:B------:R-:W-:Y:S01]  /*1930*/  LDS.128 R40, [R2+0x660] ;  /* 0x0006600002287984 */ /* 0x000fe20000000c00 */
[----:B---3--:R-:W-:Y:S01]  /*1940*/  FFMA R33, R16, R67, R33 ;  /* 0x0000004310217223 */ /* 0x008fe20000000021 */
[----:B------:R-:W-:-:S03]  /*1950*/  FFMA R21, R64, R21, R20 ;  /* 0x0000001540157223 */ /* 0x000fc60000000014 */
[----:B------:R-:W-:Y:S01]  /*1960*/  FFMA R16, R64, R17, R33 ;  /* 0x0000001140107223 */ /* 0x000fe20000000021 */
[C---:B------:R-:W-:Y:S01]  /*1970*/  FFMA R20, R65.reuse, R22, R21 ;  /* 0x0000001641147223 */ /* 0x040fe20000000015 */
[----:B------:R-:W1:Y:S01]  /*1980*/  LDS.128 R32, [R2+0x250] ;  /* 0x0002500002207984 */ /* 0x000e620000000c00 */
[----:B------:R-:W-:Y:S01]  /*1990*/  FFMA R22, R54, R27, R25 ;  /* 0x0000001b36167223 */ /* 0x000fe20000000019 */
[----:B------:R-:W-:Y:S01]  /*19a0*/  FFMA R17, R65, R18, R16 ;  /* 0x0000001241117223 */ /* 0x000fe20000000010 */
[C---:B----4-:R-:W-:Y:S01]  /*19b0*/  FFMA R20, R44.reuse, R23, R20 ;  /* 0x000000172c147223 */ /* 0x050fe20000000014 */
[----:B------:R-:W-:Y:S02]  /*19c0*/  LDS.128 R24, [R2+0x260] ;  /* 0x0002600002187984 */ /* 0x000fe40000000c00 */
[----:B------:R-:W-:-:S04]  /*19d0*/  FFMA R17, R44, R19, R17 ;  /* 0x000000132c117223 */ /* 0x000fc80000000011 */
[----:B------:R-:W-:Y:S02]  /*19e0*/  FFMA R21, R28, R45, R17 ;  /* 0x0000002d1c157223 */ /* 0x000fe40000000011 */
[----:B------:R-:W2:Y:S01]  /*19f0*/  LDS.128 R16, [R2+0x60] ;  /* 0x0000600002107984 */ /* 0x000ea20000000c00 */
[----:B0-----:R-:W-:-:S03]  /*1a00*/  FFMA R23, R55, R36, R22 ;  /* 0x0000002437177223 */ /* 0x001fc60000000016 */
[----:B------:R-:W3:Y:S01]  /*1a10*/  LDL R36, [UR6+0x10] ;  /* 0x00001006ff247983 */ /* 0x000ee20008100800 */
[----:B------:R-:W-:-:S04]  /*1a20*/  FFMA R22, R52, R37, R23 ;  /* 0x0000002534167223 */ /* 0x000fc80000000017 */
[----:B------:R-:W-:-:S04]  /*1a30*/  FFMA R23, R59, R38, R22 ;  /* 0x000000263b177223 */ /* 0x000fc80000000016 */
[----:B------:R-:W-:Y:S01]  /*1a40*/  FFMA R22, R60, R39, R23 ;  /* 0x000000273c167223 */ /* 0x000fe20000000017 */
[----:B-1----:R-:W-:Y:S01]  /*1a50*/  FFMA R32, R45, R32, R20 ;  /* 0x000000202d207223 */ /* 0x002fe20000000014 */
[----:B------:R-:W-:-:S03]  /*1a60*/  FFMA R20, R46, R29, R21 ;  /* 0x0000001d2e147223 */ /* 0x000fc60000000015 */
[----:B------:R-:W-:Y:S01]  /*1a70*/  FFMA R33, R46, R33, R32 ;  /* 0x000000212e217223 */ /* 0x000fe20000000020 */
[----:B------:R-:W-:-:S03]  /*1a80*/  FFMA R21, R47, R30, R20 ;  /* 0x0000001e2f157223 */ /* 0x000fc60000000014 */
[----:B------:R-:W-:Y:S01]  /*1a90*/  FFMA R20, R47, R34, R33 ;  /* 0x000000222f147223 */ /* 0x000fe20000000021 */
[C---:B------:R-:W-:Y:S02]  /*1aa0*/  FFMA R21, R66.reuse, R31, R21 ;  /* 0x0000001f42157223 */ /* 0x040fe40000000015 */
[----:B------:R-:W0:Y:S01]  /*1ab0*/  LDS.128 R28, [R2+0x440] ;  /* 0x00044000021c7984 */ /* 0x000e220000000c00 */
[----:B------:R-:W-:Y:S01]  /*1ac0*/  FFMA R20, R66, R35, R20 ;  /* 0x0000002342147223 */ /* 0x000fe20000000014 */
[----:B--2---:R-:W-:Y:S02]  /*1ad0*/  FFMA R21, R16, R69, R21 ;  /* 0x0000004510157223 */ /* 0x004fe40000000015 */
[----:B------:R-:W1:Y:S02]  /*1ae0*/  LDS.128 R32, [R2+0x450] ;  /* 0x0004500002207984 */ /* 0x000e640000000c00 */
[----:B------:R-:W-:Y:S01]  /*1af0*/  FFMA R17, R72, R17, R21 ;  /* 0x0000001148117223 */ /* 0x000fe20000000015 */
[----:B------:R-:W-:-:S03]  /*1b00*/  FFMA R21, R69, R24, R20 ;  /* 0x0000001845157223 */ /* 0x000fc60000000014 */
[----:B------:R-:W-:Y:S01]  /*1b10*/  FFMA R17, R70, R18, R17 ;  /* 0x0000001246117223 */ /* 0x000fe20000000011 */
[----:B------:R-:W-:-:S03]  /*1b20*/  FFMA R21, R72, R25, R21 ;  /* 0x0000001948157223 */ /* 0x000fc60000000015 */
[----:B------:R-:W-:Y:S01]  /*1b30*/  FFMA R19, R68, R19, R17 ;  /* 0x0000001344137223 */ /* 0x000fe20000000011 */
[----:B------:R-:W-:Y:S01]  /*1b40*/  FFMA R17, R70, R26, R21 ;  /* 0x0000001a46117223 */ /* 0x000fe20000000015 */
[----:B0-----:R-:W-:-:S04]  /*1b50*/  FFMA R23, R67, R28, R22 ;  /* 0x0000001c43177223 */ /* 0x001fc80000000016 */
[----:B------:R-:W-:Y:S02]  /*1b60*/  FFMA R16, R64, R29, R23 ;  /* 0x0000001d40107223 */ /* 0x000fe40000000017 */
[----:B------:R-:W0:Y:S02]  /*1b70*/  LDS.128 R20, [R2+0x70] ;  /* 0x0000700002147984 */ /* 0x000e240000000c00 */
[----:B------:R-:W-:-:S04]  /*1b80*/  FFMA R25, R65, R30, R16 ;  /* 0x0000001e41197223 */ /* 0x000fc80000000010 */
[----:B------:R-:W-:Y:S01]  /*1b90*/  FFMA R16, R44, R31, R25 ;  /* 0x0000001f2c107223 */ /* 0x000fe20000000019 */
[----:B------:R-:W-:-:S03]  /*1ba0*/  FFMA R24, R68, R27, R17 ;  /* 0x0000001b44187223 */ /* 0x000fc60000000011 */
[----:B-1----:R-:W-:Y:S01]  /*1bb0*/  FFMA R25, R45, R32, R16 ;  /* 0x000000202d197223 */ /* 0x002fe20000000010 */
[----:B0-----:R-:W-:Y:S02]  /*1bc0*/  FFMA R29, R20, R71, R19 ;  /* 0x00000047141d7223 */ /* 0x001fe40000000013 */
[----:B------:R-:W0:Y:S01]  /*1bd0*/  LDS.128 R16, [R2+0x270] ;  /* 0x0002700002107984 */ /* 0x000e220000000c00 */
[----:B------:R-:W-:-:S04]  /*1be0*/  FFMA R20, R46, R33, R25 ;  /* 0x000000212e147223 */ /* 0x000fc80000000019 */
[----:B------:R-:W-:-:S04]  /*1bf0*/  FFMA R25, R47, R34, R20 ;  /* 0x000000222f197223 */ /* 0x000fc80000000014 */
[----:B------:R-:W-:Y:S02]  /*1c00*/  FFMA R28, R66, R35, R25 ;  /* 0x00000023421c7223 */ /* 0x000fe40000000019 */
[----:B------:R-:W-:Y:S01]  /*1c10*/  LDS.128 R32, [R2+0x630] ;  /* 0x0006300002207984 */ /* 0x000fe20000000c00 */
[----:B0-----:R-:W-:-:S03]  /*1c20*/  FFMA R20, R71, R16, R24 ;  /* 0x0000001047147223 */ /* 0x001fc60000000018 */
[----:B------:R-:W0:Y:S04]  /*1c30*/  LDS.128 R24, [R2+0x460] ;  /* 0x0004600002187984 */ /* 0x000e280000000c00 */
[----:B------:R-:W1:Y:S01]  /*1c40*/  LDS R16, [R3+0xe80] ;  /* 0x000e800003107984 */ /* 0x000e620000000800 */
[----:B0-----:R-:W-:-:S04]  /*1c50*/  FFMA R31, R69, R24, R28 ;  /* 0x00000018451f7223 */ /* 0x001fc8000000001c */
[----:B------:R-:W-:Y:S01]  /*1c60*/  FFMA R25, R72, R25, R31 ;  /* 0x0000001948197223 */ /* 0x000fe2000000001f */
[----:B-1----:R-:W-:-:S03]  /*1c70*/  FFMA R28, R16, R21, R29 ;  /* 0x00000015101c7223 */ /* 0x002fc6000000001d */
[----:B------:R-:W-:Y:S01]  /*1c80*/  FFMA R25, R70, R26, R25 ;  /* 0x0000001a46197223 */ /* 0x000fe20000000019 */
[----:B------:R-:W-:Y:S02]  /*1c90*/  FFMA R21, R16, R17, R20 ;  /* 0x0000001110157223 */ /* 0x000fe40000000014 */
[----:B------:R-:W-:Y:S01]  /*1ca0*/  LDS R17, [R3+0xf00] ;  /* 0x000f000003117984 */ /* 0x000fe20000000800 */
[----:B------:R-:W-:-:S03]  /*1cb0*/  FFMA R20, R68, R27, R25 ;  /* 0x0000001b44147223 */ /* 0x000fc60000000019 */
[----:B------:R-:W0:Y:S02]  /*1cc0*/  LDS.128 R24, [R2+0x470] ;  /* 0x0004700002187984 */ /* 0x000e240000000c00 */
[----:B0-----:R-:W-:Y:S01]  /*1cd0*/  FFMA R29, R71, R24, R20 ;  /* 0x00000018471d7223 */ /* 0x001fe20000000014 */
[----:B------:R-:W-:-:S03]  /*1ce0*/  FFMA R22, R17, R22, R28 ;  /* 0x0000001611167223 */ /* 0x000fc6000000001c */
[----:B------:R-:W-:Y:S02]  /*1cf0*/  FFMA R20, R16, R25, R29 ;  /* 0x0000001910147223 */ /* 0x000fe4000000001d */
[----:B------:R-:W3:Y:S02]  /*1d00*/  LDS.128 R28, [R2+0x600] ;  /* 0x00060000021c7984 */ /* 0x000ee40000000c00 */
[----:B---3--:R-:W-:Y:S02]  /*1d10*/  FFMA R61, R61, R28, R36 ;  /* 0x0000001c3d3d7223 */ /* 0x008fe40000000024 */
[----:B------:R-:W0:Y:S02]  /*1d20*/  LDS.128 R36, [R2+0x610] ;  /* 0x0006100002247984 */ /* 0x000e240000000c00 */
[----:B------:R-:W-:-:S04]  /*1d30*/  FFMA R58, R58, R29, R61 ;  /* 0x0000001d3a3a7223 */ /* 0x000fc8000000003d */
[----:B------:R-:W-:-:S04]  /*1d40*/  FFMA R57, R57, R30, R58 ;  /* 0x0000001e39397223 */ /* 0x000fc8000000003a */
[----:B------:R-:W-:Y:S02]  /*1d50*/  FFMA R56, R56, R31, R57 ;  /* 0x0000001f38387223 */ /* 0x000fe40000000039 */
[----:B------:R-:W1:Y:S02]  /*1d60*/  LDS.128 R28, [R2+0x620] ;  /* 0x00062000021c7984 */ /* 0x000e640000000c00 */
[----:B0-----:R-:W-:-:S04]  /*1d70*/  FFMA R53, R53, R36, R56 ;  /* 0x0000002435357223 */ /* 0x001fc80000000038 */
[----:B------:R-:W-:-:S04]  /*1d80*/  FFMA R50, R50, R37, R53 ;  /* 0x0000002532327223 */ /* 0x000fc80000000035 */
[----:B------:R-:W-:-:S04]  /*1d90*/  FFMA R51, R51, R38, R50 ;  /* 0x0000002633337223 */ /* 0x000fc80000000032 */
[----:B------:R-:W-:Y:S02]  /*1da0*/  FFMA R48, R48, R39, R51 ;  /* 0x0000002730307223 */ /* 0x000fe40000000033 */
[----:B------:R-:W0:Y:S02]  /*1db0*/  LDS.128 R36, [R2+0x640] ;  /* 0x0006400002247984 */ /* 0x000e240000000c00 */
[----:B-1----:R-:W-:-:S04]  /*1dc0*/  FFMA R49, R49, R28, R48 ;  /* 0x0000001c31317223 */ /* 0x002fc80000000030 */
[----:B------:R-:W-:-:S04]  /*1dd0*/  FFMA R6, R6, R29, R49 ;  /* 0x0000001d06067223 */ /* 0x000fc80000000031 */
[----:B------:R-:W-:Y:S02]  /*1de0*/  FFMA R7, R7, R30, R6 ;  /* 0x0000001e07077223 */ /* 0x000fe40000000006 */
[----:B------:R-:W-:Y:S02]  /*1df0*/  LDS R6, [R3+0xf80] ;  /* 0x000f800003067984 */ /* 0x000fe40000000800 */
[----:B------:R-:W-:Y:S02]  /*1e00*/  FFMA R54, R54, R31, R7 ;  /* 0x0000001f36367223 */ /* 0x000fe40000000007 */
[----:B------:R-:W1:Y:S02]  /*1e10*/  LDS.128 R28, [R2+0x650] ;  /* 0x00065000021c7984 */ /* 0x000e640000000c00 */
[----:B------:R-:W-:-:S04]  /*1e20*/  FFMA R55, R55, R32, R54 ;  /* 0x0000002037377223 */ /* 0x000fc80000000036 */
[----:B------:R-:W-:-:S04]  /*1e30*/  FFMA R52, R52, R33, R55 ;  /* 0x0000002134347223 */ /* 0x000fc80000000037 */
[----:B------:R-:W-:-:S04]  /*1e40*/  FFMA R59, R59, R34, R52 ;  /* 0x000000223b3b7223 */ /* 0x000fc80000000034 */
[----:B------:R-:W-:Y:S02]  /*1e50*/  FFMA R60, R60, R35, R59 ;  /* 0x000000233c3c7223 */ /* 0x000fe4000000003b */
[----:B------:R-:W2:Y:S02]  /*1e60*/  LDS.128 R32, [R2+0x670] ;  /* 0x0006700002207984 */ /* 0x000ea40000000c00 */
[----:B0-----:R-:W-:-:S04]  /*1e70*/  FFMA R67, R67, R36, R60 ;  /* 0x0000002443437223 */ /* 0x001fc8000000003c */
[----:B------:R-:W-:-:S04]  /*1e80*/  FFMA R64, R64, R37, R67 ;  /* 0x0000002540407223 */ /* 0x000fc80000000043 */
[----:B------:R-:W-:-:S04]  /*1e90*/  FFMA R65, R65, R38, R64 ;  /* 0x0000002641417223 */ /* 0x000fc80000000040 */
[----:B------:R-:W-:-:S04]  /*1ea0*/  FFMA R44, R44, R39, R65 ;  /* 0x000000272c2c7223 */ /* 0x000fc80000000041 */
[----:B-1----:R-:W-:-:S04]  /*1eb0*/  FFMA R45, R45, R28, R44 ;  /* 0x0000001c2d2d7223 */ /* 0x002fc8000000002c */
[----:B------:R-:W-:-:S04]  /*1ec0*/  FFMA R46, R46, R29, R45 ;  /* 0x0000001d2e2e7223 */ /* 0x000fc8000000002d */
[----:B------:R-:W-:-:S04]  /*1ed0*/  FFMA R47, R47, R30, R46 ;  /* 0x0000001e2f2f7223 */ /* 0x000fc8000000002e */
[----:B------:R-:W-:-:S04]  /*1ee0*/  FFMA R66, R66, R31, R47 ;  /* 0x0000001f42427223 */ /* 0x000fc8000000002f */
[----:B------:R-:W-:Y:S01]  /*1ef0*/  FFMA R69, R69, R40, R66 ;  /* 0x0000002845457223 */ /* 0x000fe20000000042 */
[----:B------:R-:W-:-:S03]  /*1f00*/  UIADD3 UR8, UPT, UPT, UR8, 0x1, URZ ;  /* 0x0000000108087890 */ /* 0x000fc6000fffe0ff */
[----:B------:R-:W-:-:S04]  /*1f10*/  FFMA R41, R72, R41, R69 ;  /* 0x0000002948297223 */ /* 0x000fc80000000045 */
[----:B------:R-:W-:Y:S01]  /*1f20*/  FFMA R41, R70, R42, R41 ;  /* 0x0000002a46297223 */ /* 0x000fe20000000029 */
[----:B------:R-:W-:-:S03]  /*1f30*/  ISETP.NE.AND P5, PT, RZ, UR8, PT ;  /* 0x00000008ff007c0c */ /* 0x000fc6000bfa5270 */
[----:B------:R-:W-:Y:S01]  /*1f40*/  FFMA R68, R68, R43, R41 ;  /* 0x0000002b44447223 */ /* 0x000fe20000000029 */
[----:B------:R-:W-:-:S03]  /*1f50*/  UIADD3 UR9, UPT, UPT, UR9, -0x80, URZ ;  /* 0xffffff8009097890 */ /* 0x000fc6000fffe0ff */
[----:B--2---:R-:W-:Y:S01]  /*1f60*/  FFMA R71, R71, R32, R68 ;  /* 0x0000002047477223 */ /* 0x004fe20000000044 */
[----:B------:R-:W-:Y:S01]  /*1f70*/  UISETP.NE.AND UP0, UPT, UR9, -0x80, UPT ;  /* 0xffffff800900788c */ /* 0x000fe2000bf05270 */
[----:B------:R-:W-:Y:S02]  /*1f80*/  MOV R74, R63 ;  /* 0x0000003f004a7202 */ /* 0x000fe40000000f00 */
[----:B------:R-:W-:Y:S01]  /*1f90*/  FFMA R16, R16, R33, R71 ;  /* 0x0000002110107223 */ /* 0x000fe20000000047 */
[----:B------:R-:W-:Y:S01]  /*1fa0*/  MOV R75, R62 ;  /* 0x0000003e004b7202 */ /* 0x000fe20000000f00 */
[C---:B------:R-:W-:Y:S01]  /*1fb0*/  FFMA R18, R17.reuse, R18, R21 ;  /* 0x0000001211127223 */ /* 0x040fe20000000015 */
[C---:B------:R-:W-:Y:S01]  /*1fc0*/  FFMA R20, R17.reuse, R26, R20 ;  /* 0x0000001a11147223 */ /* 0x040fe20000000014 */
[----:B------:R-:W-:Y:S02]  /*1fd0*/  FFMA R16, R17, R34, R16 ;  /* 0x0000002211107223 */ /* 0x000fe40000000010 */
[----:B------:R1:W5:Y:S01]  /*1fe0*/  @P5 LDG.E.128 R12, desc[UR12][R74.64+-0x2000] ;  /* 0xffe0000c4a0c5981 */ /* 0x000362000c1e1d00 */
[C---:B------:R-:W-:Y:S01]  /*1ff0*/  FFMA R22, R6.reuse, R23, R22 ;  /* 0x0000001706167223 */ /* 0x040fe20000000016 */
[----:B------:R-:W-:-:S02]  /*2000*/  FFMA R18, R6, R19, R18 ;  /* 0x0000001306127223 */ /* 0x000fc40000000012 */
[----:B------:R1:W5:Y:S01]  /*2010*/  @P5 LDG.E.128 R8, desc[UR12][R74.64] ;  /* 0x0000000c4a085981 */ /* 0x000362000c1e1d00 */
[----:B------:R-:W-:Y:S01]  /*2020*/  IADD3 R63, P5, PT, R74, 0x80, RZ ;  /* 0x000000804a3f7810 */ /* 0x000fe20007fbe0ff */
[C---:B------:R-:W-:Y:S01]  /*2030*/  FFMA R20, R6.reuse, R27, R20 ;  /* 0x0000001b06147223 */ /* 0x040fe20000000014 */
[----:B------:R-:W-:Y:S02]  /*2040*/  FFMA R16, R6, R35, R16 ;  /* 0x0000002306107223 */ /* 0x000fe40000000010 */
[----:B------:R-:W-:Y:S01]  /*2050*/  IADD3.X R62, PT, PT, RZ, R75, RZ, P5, !PT ;  /* 0x0000004bff3e7210 */ /* 0x000fe20002ffe4ff */
[----:B------:R1:W-:Y:S04]  /*2060*/  STL [UR6+-0x20], R22 ;  /* 0xffffe016ff007987 */ /* 0x0003e80008100806 */
[----:B------:R1:W-:Y:S04]  /*2070*/  STL [UR6+-0x10], R18 ;  /* 0xfffff012ff007987 */ /* 0x0003e80008100806 */
[----:B------:R1:W-:Y:S04]  /*2080*/  STL [UR6], R20 ;  /* 0x00000014ff007987 */ /* 0x0003e80008100806 */
[----:B------:R1:W-:Y:S01]  /*2090*/  STL [UR6+0x10], R16 ;  /* 0x00001010ff007987 */ /* 0x0003e20008100806 */
[----:B------:R-:W-:Y:S01]  /*20a0*/  UIADD3 UR6, UPT, UPT, UR6, 0x4, URZ ;  /* 0x0000000406067890 */ /* 0x000fe2000fffe0ff */
[----:B------:R-:W-:Y:S11]  /*20b0*/  BRA.U UP0, `(.L_x_0) ;  /* 0xfffffff100a47547 */ /* 0x000ff6000b83ffff */
[----:B------:R-:W-:Y:S01]  /*20c0*/  BAR.SYNC.DEFER_BLOCKING 0x0 ;  /* 0x0000000000007b1d */ /* 0x000fe20000010000 */
[----:B------:R-:W-:-:S04]  /*20d0*/  UIADD3 UR4, UPT, UPT, UR4, 0x1, URZ ;  /* 0x0000000104047890 */ /* 0x000fc8000fffe0ff */
[----:B------:R-:W-:-:S09]  /*20e0*/  UISETP.NE.AND UP0, UPT, UR4, 0x4, UPT ;  /* 0x000000040400788c */ /* 0x000fd2000bf05270 */
[----:B------:R-:W-:Y:S05]  /*20f0*/  BRA.U UP0, `(.L_x_1) ;  /* 0xffffffe100cc7547 */ /* 0x000fea000b83ffff */
[----:B-1----:R-:W2:Y:S01]  /*2100*/  LDL.128 R20, [R1] ;  /* 0x0000000001147983 */ /* 0x002ea20000100c00 */
[----:B------:R-:W0:Y:S01]  /*2110*/  LDC.64 R2, c[0x0][0x398] ;  /* 0x0000e600ff027b82 */ /* 0x000e220000000a00 */
[----:B------:R-:W1:Y:S02]  /*2120*/  LDCU.64 UR6, c[0x0][0x398] ;  /* 0x00007300ff0677ac */ /* 0x000e640008000a00 */
[----:B------:R-:W3:Y:S04]  /*2130*/  LDL.128 R16, [R1+0x10] ;  /* 0x0000100001107983 */ /* 0x000ee80000100c00 */
[----:B-----5:R-:W4:Y:S04]  /*2140*/  LDL.128 R12, [R1+0x20] ;  /* 0x00002000010c7983 */ /* 0x020f280000100c00 */
[----:B------:R-:W4:Y:S01]  /*2150*/  LDL.128 R8, [R1+0x30] ;  /* 0x0000300001087983 */ /* 0x000f220000100c00 */
[----:B------:R-:W-:Y:S01]  /*2160*/  UIMAD UR5, UR5, 0x7000, URZ ;  /* 0x00007000050578a4 */ /* 0x000fe2000f8e02ff */
[----:B------:R-:W1:Y:S01]  /*2170*/  S2R R0, SR_TID.Y ;  /* 0x0000000000007919 */ /* 0x000e620000002200 */
[----:B------:R-:W0:Y:S01]  /*2180*/  S2R R4, SR_TID.X ;  /* 0x0000000000047919 */ /* 0x000e220000002100 */
[----:B-1----:R-:W-:-:S02]  /*2190*/  SHF.L.U32 R6, R0, 0x4, RZ ;  /* 0x0000000400067819 */ /* 0x002fc400000006ff */
[----:B------:R-:W-:Y:S02]  /*21a0*/  LOP3.LUT R0, R0, 0x3fe, RZ, 0xc0, !PT ;  /* 0x000003fe00007812 */ /* 0x000fe400078ec0ff */
[----:B------:R-:W-:Y:S02]  /*21b0*/  LOP3.LUT R7, R6, 0x10, RZ, 0xc0, !PT ;  /* 0x0000001006077812 */ /* 0x000fe400078ec0ff */
[----:B------:R-:W-:Y:S02]  /*21c0*/  IADD3 R0, PT, PT, R5, R0, RZ ;  /* 0x0000000005007210 */ /* 0x000fe40007ffe0ff */
[----:B0-----:R-:W-:-:S04]  /*21d0*/  LOP3.LUT R7, R7, 0xf, R4, 0xf8, !PT ;  /* 0x0000000f07077812 */ /* 0x001fc800078ef804 */
[----:B------:R-:W-:-:S04]  /*21e0*/  LEA R0, R0, R7, 0x7 ;  /* 0x0000000700007211 */ /* 0x000fc800078e38ff */
[C---:B------:R-:W-:Y:S02]  /*21f0*/  IADD3 R6, P0, PT, R0.reuse, UR5, RZ ;  /* 0x0000000500067c10 */ /* 0x040fe4000ff1e0ff */
[----:B------:R-:W-:Y:S02]  /*2200*/  IADD3 R5, PT, PT, R0, UR5, RZ ;  /* 0x0000000500057c10 */ /* 0x000fe4000fffe0ff */
[----:B------:R-:W-:Y:S02]  /*2210*/  IADD3.X R7, PT, PT, RZ, RZ, RZ, P0, !PT ;  /* 0x000000ffff077210 */ /* 0x000fe400007fe4ff */
[----:B------:R-:W-:Y:S01]  /*2220*/  LEA R4, P0, R6, UR6, 0x2 ;  /* 0x0000000606047c11 */ /* 0x000fe2000f8010ff */
[----:B------:R-:W-:-:S03]  /*2230*/  IMAD.WIDE.U32 R2, R5, 0x4, R2 ;  /* 0x0000000405027825 */ /* 0x000fc600078e0002 */
[----:B------:R-:W-:Y:S02]  /*2240*/  LEA.HI.X R5, R6, UR7, R7, 0x2, P0 ;  /* 0x0000000706057c11 */ /* 0x000fe400080f1407 */
[----:B--2---:R-:W-:Y:S04]  /*2250*/  STG.E desc[UR12][R2.64], R20 ;  /* 0x0000001402007986 */ /* 0x004fe8000c10190c */
[----:B------:R-:W-:Y:S04]  /*2260*/  STG.E desc[UR12][R4.64+0x80], R21 ;  /* 0x0000801504007986 */ /* 0x000fe8000c10190c */
[----:B------:R-:W-:Y:S04]  /*2270*/  STG.E desc[UR12][R4.64+0x100], R22 ;  /* 0x0001001604007986 */ /* 0x000fe8000c10190c */
[----:B------:R-:W-:Y:S04]  /*2280*/  STG.E desc[UR12][R4.64+0x180], R23 ;  /* 0x0001801704007986 */ /* 0x000fe8000c10190c */
[----:B---3--:R-:W-:Y:S04]  /*2290*/  STG.E desc[UR12][R4.64+0x7000], R16 ;  /* 0x0070001004007986 */ /* 0x008fe8000c10190c */
[----:B------:R-:W-:Y:S04]  /*22a0*/  STG.E desc[UR12][R2.64+0x7080], R17 ;  /* 0x0070801102007986 */ /* 0x000fe8000c10190c */
[----:B------:R-:W-:Y:S04]  /*22b0*/  STG.E desc[UR12][R2.64+0x7100], R18 ;  /* 0x0071001202007986 */ /* 0x000fe8000c10190c */
[----:B------:R-:W-:Y:S04]  /*22c0*/  STG.E desc[UR12][R2.64+0x7180], R19 ;  /* 0x0071801302007986 */ /* 0x000fe8000c10190c */
[----:B----4-:R-:W-:Y:S04]  /*22d0*/  STG.E desc[UR12][R4.64+0xe000], R12 ;  /* 0x00e0000c04007986 */ /* 0x010fe8000c10190c */
[----:B------:R-:W-:Y:S04]  /*22e0*/  STG.E desc[UR12][R2.64+0xe080], R13 ;  /* 0x00e0800d02007986 */ /* 0x000fe8000c10190c */
[----:B------:R-:W-:Y:S04]  /*22f0*/  STG.E desc[UR12][R2.64+0xe100], R14 ;  /* 0x00e1000e02007986 */ /* 0x000fe8000c10190c */
[----:B------:R-:W-:Y:S04]  /*2300*/  STG.E desc[UR12][R2.64+0xe180], R15 ;  /* 0x00e1800f02007986 */ /* 0x000fe8000c10190c */
[----:B------:R-:W-:Y:S04]  /*2310*/  STG.E desc[UR12][R4.64+0x15000], R8 ;  /* 0x0150000804007986 */ /* 0x000fe8000c10190c */
[----:B------:R-:W-:Y:S04]  /*2320*/  STG.E desc[UR12][R2.64+0x15080], R9 ;  /* 0x0150800902007986 */ /* 0x000fe8000c10190c */
[----:B------:R-:W-:Y:S04]  /*2330*/  STG.E desc[UR12][R2.64+0x15100], R10 ;  /* 0x0151000a02007986 */ /* 0x000fe8000c10190c */
[----:B------:R-:W-:Y:S01]  /*2340*/  STG.E desc[UR12][R2.64+0x15180], R11 ;  /* 0x0151800b02007986 */ /* 0x000fe2000c10190c */
[----:B------:R-:W-:Y:S05]  /*2350*/  EXIT ;  /* 0x000000000000794d */ /* 0x000fea0003800000 */
.L_x_2:
[----:B------:R-:W-:-:S00]  /*2360*/  BRA `(.L_x_2) ;  /* 0xfffffffc00fc7947 */ /* 0x000fc0000383ffff */
[----:B------:R-:W-:-:S00]  /*2370*/  NOP ;  /* 0x0000000000007918 */ /* 0x000fc00000000000 */
        /* <DEDUP_REMOVED lines=8> */
.L_x_3:


//--------------------- .nv.shared.DepthConvFused_2_kernel0 --------------------------
	.section	.nv.shared.DepthConvFused_2_kernel0,"aw",@nobits
	.sectionflags	@""
	.align	4
.nv.shared.DepthConvFused_2_kernel0:
	.zero		7168


//--------------------- .nv.shared.reserved.0     --------------------------
	.section	.nv.shared.reserved.0,"aw",@nobits
	.weak		__nv_reservedSMEM_offset_0_alias
	.size		__nv_reservedSMEM_offset_0_alias, 0, 64
	.other		__nv_reservedSMEM_offset_0_alias,@"STO_CUDA_RESERVED_SHARED STV_DEFAULT"
__nv_reservedSMEM_offset_0_alias:
	.zero		0
	.zero		64


//--------------------- .nv.constant0.DepthConvFused_2_kernel0 --------------------------
	.section	.nv.constant0.DepthConvFused_2_kernel0,"a",@progbits
	.sectionflags	@""
	.align	4
.nv.constant0.DepthConvFused_2_kernel0:
	.zero		928


//--------------------- SYMBOLS --------------------------

	.type		.nv.reservedSmem.offset0,@object
	.size		.nv.reservedSmem.offset0,0x4
	.type		.nv.reservedSmem.cap,@object
	.size		.nv.reservedSmem.cap,0x4
